# CuTe-DSL kernel — source=cudnn_frontend_dsl family=grouped_gemm_swiglu
# config = {"ab_dtype": "Float4E2M1FN", "sf_vec": 16, "d_dtype": "BFloat16", "vector_f32": true, "mma_mn": [256, 128], "cluster_mn": [2, 1]}


// ===== COMPILED SASS (sm_100a) =====

	.target	sm_100a

	.elftype	@"ET_EXEC"


//--------------------- .note.nv.tkinfo           --------------------------
	.section	.note.nv.tkinfo,"",@"SHT_NOTE"
	.sectionflags	@"SHF_NOTE_NV_TKINFO"
	.tkinfo
        /*0018*/ 	.word	0x00000081
        /*0030*/ 	.string	""
        /*0030*/ 	.string	"ptxas"
        /*0030*/ 	.string	"Cuda compilation tools, release 12.9, V12.9.83"
        /*0030*/ 	.string	"Build system must define TOOLS_VERSION_EXTENDED"
        /*0030*/ 	.string	"-O 3 -arch sm_100a "



//--------------------- .note.nv.cuver            --------------------------
	.section	.note.nv.cuver,"",@"SHT_NOTE"
	.sectionflags	@"SHF_NOTE_NV_CUVER"
        /*0018*/ 	.short	0x0001
        /*001a*/ 	.short	0x0064
        /*001c*/ 	.short	0x0001
        /*001e*/ 	.short	0x0000
        /*0020*/ 	.short	0x0001
        /*0022*/ 	.short	0x0000


//--------------------- .nv.info                  --------------------------
	.section	.nv.info,"",@"SHT_CUDA_INFO"
	.align	4


	//----- nvinfo : EIATTR_REGCOUNT
	.align		4
        /*0000*/ 	.byte	0x04, 0x2f
        /*0002*/ 	.short	(.L_6 - .L_5)
	.align		4
.L_5:
        /*0004*/ 	.word	index@(kernel_cutlass_kernel_cudnngrouped_gemmgrouped_gemm_swiglugrouped_gemm_swiglu_quantBlockScaledContiguousGroupedGemmKernel_object_at__TiledMMA_ThrLayoutVMNK21111000_PermutationMNK____MMAAt_0)
        /*0008*/ 	.word	0x00000087


	//----- nvinfo : EIATTR_FRAME_SIZE
	.align		4
.L_6:
        /*000c*/ 	.byte	0x04, 0x11
        /*000e*/ 	.short	(.L_8 - .L_7)
	.align		4
.L_7:
        /*0010*/ 	.word	index@($__internal_2_$__cuda_sm10x_tcgen05_guardrail_trap_unallocated_columns_being_dealloced)
        /*0014*/ 	.word	0x00000000


	//----- nvinfo : EIATTR_FRAME_SIZE
	.align		4
.L_8:
        /*0018*/ 	.byte	0x04, 0x11
        /*001a*/ 	.short	(.L_10 - .L_9)
	.align		4
.L_9:
        /*001c*/ 	.word	index@($__internal_1_$__cuda_sm10x_tcgen05_guardrail_trap_phase_invalid_during_alloc)
        /*0020*/ 	.word	0x00000000


	//----- nvinfo : EIATTR_FRAME_SIZE
	.align		4
.L_10:
        /*0024*/ 	.byte	0x04, 0x11
        /*0026*/ 	.short	(.L_12 - .L_11)
	.align		4
.L_11:
        /*0028*/ 	.word	index@($__internal_0_$__cuda_sm10x_tcgen05_guardrail_trap_col_being_dealloced_not_returned_by_alloc)
        /*002c*/ 	.word	0x00000000


	//----- nvinfo : EIATTR_FRAME_SIZE
	.align		4
.L_12:
        /*0030*/ 	.byte	0x04, 0x11
        /*0032*/ 	.short	(.L_14 - .L_13)
	.align		4
.L_13:
        /*0034*/ 	.word	index@(kernel_cutlass_kernel_cudnngrouped_gemmgrouped_gemm_swiglugrouped_gemm_swiglu_quantBlockScaledContiguousGroupedGemmKernel_object_at__TiledMMA_ThrLayoutVMNK21111000_PermutationMNK____MMAAt_0)
        /*0038*/ 	.word	0x00000000


	//----- nvinfo : EIATTR_MIN_STACK_SIZE
	.align		4
.L_14:
        /*003c*/ 	.byte	0x04, 0x12
        /*003e*/ 	.short	(.L_16 - .L_15)
	.align		4
.L_15:
        /*0040*/ 	.word	index@(kernel_cutlass_kernel_cudnngrouped_gemmgrouped_gemm_swiglugrouped_gemm_swiglu_quantBlockScaledContiguousGroupedGemmKernel_object_at__TiledMMA_ThrLayoutVMNK21111000_PermutationMNK____MMAAt_0)
        /*0044*/ 	.word	0x00000000
.L_16:


//--------------------- .nv.info.kernel_cutlass_kernel_cudnngrouped_gemmgrouped_gemm_swiglugrouped_gemm_swiglu_quantBlockScaledContiguousGroupedGemmKernel_object_at__TiledMMA_ThrLayoutVMNK21111000_PermutationMNK____MMAAt_0 --------------------------
	.section	.nv.info.kernel_cutlass_kernel_cudnngrouped_gemmgrouped_gemm_swiglugrouped_gemm_swiglu_quantBlockScaledContiguousGroupedGemmKernel_object_at__TiledMMA_ThrLayoutVMNK21111000_PermutationMNK____MMAAt_0,"",@"SHT_CUDA_INFO"
	.sectionflags	@""
	.align	4


	//----- nvinfo : EIATTR_CUDA_API_VERSION
	.align		4
        /*0000*/ 	.byte	0x04, 0x37
        /*0002*/ 	.short	(.L_18 - .L_17)
.L_17:
        /*0004*/ 	.word	0x00000081


	//----- nvinfo : EIATTR_KPARAM_INFO
	.align		4
.L_18:
        /*0008*/ 	.byte	0x04, 0x17
        /*000a*/ 	.short	(.L_20 - .L_19)
.L_19:
        /*000c*/ 	.word	0x00000000
        /*0010*/ 	.short	0x000f
        /*0012*/ 	.short	0x03f8
        /*0014*/ 	.byte	0x00, 0xf0, 0x31, 0x00


	//----- nvinfo : EIATTR_KPARAM_INFO
	.align		4
.L_20:
        /*0018*/ 	.byte	0x04, 0x17
        /*001a*/ 	.short	(.L_22 - .L_21)
.L_21:
        /*001c*/ 	.word	0x00000000
        /*0020*/ 	.short	0x000e
        /*0022*/ 	.short	0x03ec
        /*0024*/ 	.byte	0x00, 0xf0, 0x31, 0x00


	//----- nvinfo : EIATTR_KPARAM_INFO
	.align		4
.L_22:
        /*0028*/ 	.byte	0x04, 0x17
        /*002a*/ 	.short	(.L_24 - .L_23)
.L_23:
        /*002c*/ 	.word	0x00000000
        /*0030*/ 	.short	0x000d
        /*0032*/ 	.short	0x03e0
        /*0034*/ 	.byte	0x00, 0xf0, 0x31, 0x00


	//----- nvinfo : EIATTR_KPARAM_INFO
	.align		4
.L_24:
        /*0038*/ 	.byte	0x04, 0x17
        /*003a*/ 	.short	(.L_26 - .L_25)
.L_25:
        /*003c*/ 	.word	0x00000000
        /*0040*/ 	.short	0x000c
        /*0042*/ 	.short	0x03d8
        /*0044*/ 	.byte	0x00, 0xf0, 0x21, 0x00


	//----- nvinfo : EIATTR_KPARAM_INFO
	.align		4
.L_26:
        /*0048*/ 	.byte	0x04, 0x17
        /*004a*/ 	.short	(.L_28 - .L_27)
.L_27:
        /*004c*/ 	.word	0x00000000
        /*0050*/ 	.short	0x000b
        /*0052*/ 	.short	0x03d0
        /*0054*/ 	.byte	0x00, 0xf0, 0x21, 0x00


	//----- nvinfo : EIATTR_KPARAM_INFO
	.align		4
.L_28:
        /*0058*/ 	.byte	0x04, 0x17
        /*005a*/ 	.short	(.L_30 - .L_29)
.L_29:
        /*005c*/ 	.word	0x00000000
        /*0060*/ 	.short	0x000a
        /*0062*/ 	.short	0x03c8
        /*0064*/ 	.byte	0x00, 0xf0, 0x21, 0x00


	//----- nvinfo : EIATTR_KPARAM_INFO
	.align		4
.L_30:
        /*0068*/ 	.byte	0x04, 0x17
        /*006a*/ 	.short	(.L_32 - .L_31)
.L_31:
        /*006c*/ 	.word	0x00000000
        /*0070*/ 	.short	0x0009
        /*0072*/ 	.short	0x03c0
        /*0074*/ 	.byte	0x00, 0xf0, 0x21, 0x00


	//----- nvinfo : EIATTR_KPARAM_INFO
	.align		4
.L_32:
        /*0078*/ 	.byte	0x04, 0x17
        /*007a*/ 	.short	(.L_34 - .L_33)
.L_33:
        /*007c*/ 	.word	0x00000000
        /*0080*/ 	.short	0x0008
        /*0082*/ 	.short	0x0340
        /*0084*/ 	.byte	0x00, 0xf0, 0x01, 0x02


	//----- nvinfo : EIATTR_KPARAM_INFO
	.align		4
.L_34:
        /*0088*/ 	.byte	0x04, 0x17
        /*008a*/ 	.short	(.L_36 - .L_35)
.L_35:
        /*008c*/ 	.word	0x00000000
        /*0090*/ 	.short	0x0007
        /*0092*/ 	.short	0x02c0
        /*0094*/ 	.byte	0x00, 0xf0, 0x01, 0x02


	//----- nvinfo : EIATTR_KPARAM_INFO
	.align		4
.L_36:
        /*0098*/ 	.byte	0x04, 0x17
        /*009a*/ 	.short	(.L_38 - .L_37)
.L_37:
        /*009c*/ 	.word	0x00000000
        /*00a0*/ 	.short	0x0006
        /*00a2*/ 	.short	0x0240
        /*00a4*/ 	.byte	0x00, 0xf0, 0x01, 0x02


	//----- nvinfo : EIATTR_KPARAM_INFO
	.align		4
.L_38:
        /*00a8*/ 	.byte	0x04, 0x17
        /*00aa*/ 	.short	(.L_40 - .L_39)
.L_39:
        /*00ac*/ 	.word	0x00000000
        /*00b0*/ 	.short	0x0005
        /*00b2*/ 	.short	0x01c0
        /*00b4*/ 	.byte	0x00, 0xf0, 0x01, 0x02


	//----- nvinfo : EIATTR_KPARAM_INFO
	.align		4
.L_40:
        /*00b8*/ 	.byte	0x04, 0x17
        /*00ba*/ 	.short	(.L_42 - .L_41)
.L_41:
        /*00bc*/ 	.word	0x00000000
        /*00c0*/ 	.short	0x0004
        /*00c2*/ 	.short	0x0140
        /*00c4*/ 	.byte	0x00, 0xf0, 0x01, 0x02


	//----- nvinfo : EIATTR_KPARAM_INFO
	.align		4
.L_42:
        /*00c8*/ 	.byte	0x04, 0x17
        /*00ca*/ 	.short	(.L_44 - .L_43)
.L_43:
        /*00cc*/ 	.word	0x00000000
        /*00d0*/ 	.short	0x0003
        /*00d2*/ 	.short	0x00c0
        /*00d4*/ 	.byte	0x00, 0xf0, 0x01, 0x02


	//----- nvinfo : EIATTR_KPARAM_INFO
	.align		4
.L_44:
        /*00d8*/ 	.byte	0x04, 0x17
        /*00da*/ 	.short	(.L_46 - .L_45)
.L_45:
        /*00dc*/ 	.word	0x00000000
        /*00e0*/ 	.short	0x0002
        /*00e2*/ 	.short	0x0040
        /*00e4*/ 	.byte	0x00, 0xf0, 0x01, 0x02


	//----- nvinfo : EIATTR_KPARAM_INFO
	.align		4
.L_46:
        /*00e8*/ 	.byte	0x04, 0x17
        /*00ea*/ 	.short	(.L_48 - .L_47)
.L_47:
        /*00ec*/ 	.word	0x00000000
        /*00f0*/ 	.short	0x0001
        /*00f2*/ 	.short	0x000c
        /*00f4*/ 	.byte	0x00, 0xf0, 0x31, 0x00


	//----- nvinfo : EIATTR_KPARAM_INFO
	.align		4
.L_48:
        /*00f8*/ 	.byte	0x04, 0x17
        /*00fa*/ 	.short	(.L_50 - .L_49)
.L_49:
        /*00fc*/ 	.word	0x00000000
        /*0100*/ 	.short	0x0000
        /*0102*/ 	.short	0x0000
        /*0104*/ 	.byte	0x00, 0xf0, 0x31, 0x00


	//----- nvinfo : EIATTR_AT_ENTRY_FRAGMENTS
	.align		4
.L_50:
        /*0108*/ 	.byte	0x04, 0x4f
        /*010a*/ 	.short	(.L_52 - .L_51)


	//   ....[0]....
.L_51:
        /*010c*/ 	.word	0x00000004


	//   ....[1]....
        /*0110*/ 	.word	0x00000005


	//----- nvinfo : EIATTR_RESERVED_SMEM_USED
	.align		4
.L_52:
        /*0114*/ 	.byte	0x01, 0x41
	.zero		2


	//----- nvinfo : EIATTR_SPARSE_MMA_MASK
	.align		4
        /*0118*/ 	.byte	0x03, 0x50
        /*011a*/ 	.short	0x0000


	//----- nvinfo : EIATTR_TCGEN05_2CTA_USED
	.align		4
        /*011c*/ 	.byte	0x01, 0x52
	.zero		2


	//----- nvinfo : EIATTR_MAXREG_COUNT
	.align		4
        /*0120*/ 	.byte	0x03, 0x1b
        /*0122*/ 	.short	0x00ff


	//----- nvinfo : EIATTR_NUM_BARRIERS
	.align		4
        /*0124*/ 	.byte	0x02, 0x4c
        /*0126*/ 	.byte	0x05
	.zero		1


	//----- nvinfo : EIATTR_INT_WARP_WIDE_INSTR_OFFSETS
	.align		4
        /*0128*/ 	.byte	0x04, 0x31
        /*012a*/ 	.short	(.L_54 - .L_53)


	//   ....[0]....
.L_53:
        /*012c*/ 	.word	0x00005530


	//   ....[1]....
        /*0130*/ 	.word	0x000055b0


	//   ....[2]....
        /*0134*/ 	.word	0x000055d0


	//----- nvinfo : EIATTR_COOP_GROUP_MASK_REGIDS
	.align		4
.L_54:
        /*0138*/ 	.byte	0x04, 0x29
        /*013a*/ 	.short	(.L_56 - .L_55)


	//   ....[0]....
.L_55:
        /*013c*/ 	.word	0xffffffff


	//   ....[1]....
        /*0140*/ 	.word	0xffffffff


	//   ....[2]....
        /*0144*/ 	.word	0xffffffff


	//   ....[3]....
        /*0148*/ 	.word	0xffffffff


	//   ....[4]....
        /*014c*/ 	.word	0xffffffff


	//   ....[5]....
        /*0150*/ 	.word	0xffffffff


	//   ....[6]....
        /*0154*/ 	.word	0xffffffff


	//   ....[7]....
        /*0158*/ 	.word	0xffffffff


	//   ....[8]....
        /*015c*/ 	.word	0xffffffff


	//   ....[9]....
        /*0160*/ 	.word	0xffffffff


	//   ....[10]....
        /*0164*/ 	.word	0xffffffff


	//   ....[11]....
        /*0168*/ 	.word	0xffffffff


	//----- nvinfo : EIATTR_COOP_GROUP_INSTR_OFFSETS
	.align		4
.L_56:
        /*016c*/ 	.byte	0x04, 0x28
        /*016e*/ 	.short	(.L_58 - .L_57)


	//   ....[0]....
.L_57:
        /*0170*/ 	.word	0x00000130


	//   ....[1]....
        /*0174*/ 	.word	0x00000470


	//   ....[2]....
        /*0178*/ 	.word	0x00000620


	//   ....[3]....
        /*017c*/ 	.word	0x000008a0


	//   ....[4]....
        /*0180*/ 	.word	0x00000c30


	//   ....[5]....
        /*0184*/ 	.word	0x00000f00


	//   ....[6]....
        /*0188*/ 	.word	0x00000f60


	//   ....[7]....
        /*018c*/ 	.word	0x00002f20


	//   ....[8]....
        /*0190*/ 	.word	0x00003530


	//   ....[9]....
        /*0194*/ 	.word	0x00005040


	//   ....[10]....
        /*0198*/ 	.word	0x000053b0


	//   ....[11]....
        /*019c*/ 	.word	0x00005670


	//----- nvinfo : EIATTR_VRC_CTA_INIT_COUNT
	.align		4
.L_58:
        /*01a0*/ 	.byte	0x02, 0x4a
        /*01a2*/ 	.byte	0x80
	.zero		1


	//----- nvinfo : EIATTR_MBARRIER_INSTR_OFFSETS
	.align		4
        /*01a4*/ 	.byte	0x04, 0x39
        /*01a6*/ 	.short	(.L_60 - .L_59)


	//   ....[0]....
.L_59:
        /*01a8*/ 	.word	0x00000340
        /*01ac*/ 	.word	0x000000ff
        /*01b0*/ 	.word	0x00000000
        /*01b4*/ 	.short	0x0100
        /*01b6*/ 	.byte	0x06
	.zero		1


	//   ....[1]....
        /*01b8*/ 	.word	0x00000350
        /*01bc*/ 	.word	0x000000ff
        /*01c0*/ 	.word	0x00000008
        /*01c4*/ 	.short	0x0100
        /*01c6*/ 	.byte	0x06
	.zero		1


	//   ....[2]....
        /*01c8*/ 	.word	0x00000360
        /*01cc*/ 	.word	0x000000ff
        /*01d0*/ 	.word	0x00000010
        /*01d4*/ 	.short	0x0100
        /*01d6*/ 	.byte	0x06
	.zero		1


	//   ....[3]....
        /*01d8*/ 	.word	0x00000370
        /*01dc*/ 	.word	0x000000ff
        /*01e0*/ 	.word	0x00000018
        /*01e4*/ 	.short	0x0100
        /*01e6*/ 	.byte	0x06
	.zero		1


	//   ....[4]....
        /*01e8*/ 	.word	0x00000380
        /*01ec*/ 	.word	0x000000ff
        /*01f0*/ 	.word	0x00000020
        /*01f4*/ 	.short	0x0100
        /*01f6*/ 	.byte	0x06
	.zero		1


	//   ....[5]....
        /*01f8*/ 	.word	0x00000390
        /*01fc*/ 	.word	0x000000ff
        /*0200*/ 	.word	0x00000028
        /*0204*/ 	.short	0x0100
        /*0206*/ 	.byte	0x06
	.zero		1


	//   ....[6]....
        /*0208*/ 	.word	0x000003a0
        /*020c*/ 	.word	0x000000ff
        /*0210*/ 	.word	0x00000030
        /*0214*/ 	.short	0x0100
        /*0216*/ 	.byte	0x06
	.zero		1


	//   ....[7]....
        /*0218*/ 	.word	0x000003b0
        /*021c*/ 	.word	0x000000ff
        /*0220*/ 	.word	0x00000038
        /*0224*/ 	.short	0x0100
        /*0226*/ 	.byte	0x06
	.zero		1


	//   ....[8]....
        /*0228*/ 	.word	0x000003c0
        /*022c*/ 	.word	0x000000ff
        /*0230*/ 	.word	0x00000040
        /*0234*/ 	.short	0x0100
        /*0236*/ 	.byte	0x06
	.zero		1


	//   ....[9]....
        /*0238*/ 	.word	0x000003d0
        /*023c*/ 	.word	0x000000ff
        /*0240*/ 	.word	0x00000048
        /*0244*/ 	.short	0x0100
        /*0246*/ 	.byte	0x06
	.zero		1


	//   ....[10]....
        /*0248*/ 	.word	0x000003e0
        /*024c*/ 	.word	0x000000ff
        /*0250*/ 	.word	0x00000050
        /*0254*/ 	.short	0x0100
        /*0256*/ 	.byte	0x06
	.zero		1


	//   ....[11]....
        /*0258*/ 	.word	0x000003f0
        /*025c*/ 	.word	0x000000ff
        /*0260*/ 	.word	0x00000058
        /*0264*/ 	.short	0x0100
        /*0266*/ 	.byte	0x06
	.zero		1


	//   ....[12]....
        /*0268*/ 	.word	0x00000400
        /*026c*/ 	.word	0x000000ff
        /*0270*/ 	.word	0x00000060
        /*0274*/ 	.short	0x0100
        /*0276*/ 	.byte	0x06
	.zero		1


	//   ....[13]....
        /*0278*/ 	.word	0x00000410
        /*027c*/ 	.word	0x000000ff
        /*0280*/ 	.word	0x00000068
        /*0284*/ 	.short	0x0100
        /*0286*/ 	.byte	0x06
	.zero		1


	//   ....[14]....
        /*0288*/ 	.word	0x00000590
        /*028c*/ 	.word	0x000000ff
        /*0290*/ 	.word	0x00000070
        /*0294*/ 	.short	0x0100
        /*0296*/ 	.byte	0x07
	.zero		1


	//   ....[15]....
        /*0298*/ 	.word	0x000005a0
        /*029c*/ 	.word	0x000000ff
        /*02a0*/ 	.word	0x00000078
        /*02a4*/ 	.short	0x0100
        /*02a6*/ 	.byte	0x07
	.zero		1


	//   ....[16]....
        /*02a8*/ 	.word	0x000005b0
        /*02ac*/ 	.word	0x000000ff
        /*02b0*/ 	.word	0x00000080
        /*02b4*/ 	.short	0x0100
        /*02b6*/ 	.byte	0x07
	.zero		1


	//   ....[17]....
        /*02b8*/ 	.word	0x000005c0
        /*02bc*/ 	.word	0x000000ff
        /*02c0*/ 	.word	0x00000088
        /*02c4*/ 	.short	0x0100
        /*02c6*/ 	.byte	0x07
	.zero		1


	//   ....[18]....
        /*02c8*/ 	.word	0x00000740
        /*02cc*/ 	.word	0x000000ff
        /*02d0*/ 	.word	0x00000090
        /*02d4*/ 	.short	0x0100
        /*02d6*/ 	.byte	0x07
	.zero		1


	//   ....[19]....
        /*02d8*/ 	.word	0x00000750
        /*02dc*/ 	.word	0x000000ff
        /*02e0*/ 	.word	0x00000098
        /*02e4*/ 	.short	0x0100
        /*02e6*/ 	.byte	0x07
	.zero		1


	//   ....[20]....
        /*02e8*/ 	.word	0x00000760
        /*02ec*/ 	.word	0x000000ff
        /*02f0*/ 	.word	0x000000a0
        /*02f4*/ 	.short	0x0100
        /*02f6*/ 	.byte	0x07
	.zero		1


	//   ....[21]....
        /*02f8*/ 	.word	0x00000770
        /*02fc*/ 	.word	0x000000ff
        /*0300*/ 	.word	0x000000a8
        /*0304*/ 	.short	0x0100
        /*0306*/ 	.byte	0x07
	.zero		1


	//   ....[22]....
        /*0308*/ 	.word	0x00000840
        /*030c*/ 	.word	0x000000ff
        /*0310*/ 	.word	0x000000b0
        /*0314*/ 	.short	0x0100
        /*0316*/ 	.byte	0x06
	.zero		1


	//   ....[23]....
        /*0318*/ 	.word	0x00000fc0
        /*031c*/ 	.word	0x0000000e
        /*0320*/ 	.word	0x000000a0
        /*0324*/ 	.short	0x010a
        /*0326*/ 	.byte	0xff
	.zero		1


	//   ....[24]....
        /*0328*/ 	.word	0x000010a0
        /*032c*/ 	.word	0x0000000e
        /*0330*/ 	.word	0x00000090
        /*0334*/ 	.short	0x0101
        /*0336*/ 	.byte	0xff
	.zero		1


	//   ....[25]....
        /*0338*/ 	.word	0x000012d0
        /*033c*/ 	.word	0x00000002
        /*0340*/ 	.word	0x000000a0
        /*0344*/ 	.short	0x010a
        /*0346*/ 	.byte	0xff
	.zero		1


	//   ....[26]....
        /*0348*/ 	.word	0x000013f0
        /*034c*/ 	.word	0x00000002
        /*0350*/ 	.word	0x00000090
        /*0354*/ 	.short	0x0101
        /*0356*/ 	.byte	0xff
	.zero		1


	//   ....[27]....
        /*0358*/ 	.word	0x00001400
        /*035c*/ 	.word	0x00000003
        /*0360*/ 	.word	0x000000a0
        /*0364*/ 	.short	0x010a
        /*0366*/ 	.byte	0xff
	.zero		1


	//   ....[28]....
        /*0368*/ 	.word	0x00001490
        /*036c*/ 	.word	0x000000ff
        /*0370*/ 	.word	0x00000090
        /*0374*/ 	.short	0x010a
        /*0376*/ 	.byte	0x22
	.zero		1


	//   ....[29]....
        /*0378*/ 	.word	0x00001510
        /*037c*/ 	.word	0x000000ff
        /*0380*/ 	.word	0x000000a0
        /*0384*/ 	.short	0x0101
        /*0386*/ 	.byte	0x22
	.zero		1


	//   ....[30]....
        /*0388*/ 	.word	0x00001630
        /*038c*/ 	.word	0x000000ff
        /*0390*/ 	.word	0x00000038
        /*0394*/ 	.short	0x010a
        /*0396*/ 	.byte	0x06
	.zero		1


	//   ....[31]....
        /*0398*/ 	.word	0x000017f0
        /*039c*/ 	.word	0x000000ff
        /*03a0*/ 	.word	0x00000038
        /*03a4*/ 	.short	0x010a
        /*03a6*/ 	.byte	0x05
	.zero		1


	//   ....[32]....
        /*03a8*/ 	.word	0x00001a80
        /*03ac*/ 	.word	0x000000ff
        /*03b0*/ 	.word	0x00000038
        /*03b4*/ 	.short	0x010a
        /*03b6*/ 	.byte	0x21
	.zero		1


	//   ....[33]....
        /*03b8*/ 	.word	0x00001ac0
        /*03bc*/ 	.word	0x00000003
        /*03c0*/ 	.word	0x00000090
        /*03c4*/ 	.short	0x010a
        /*03c6*/ 	.byte	0xff
	.zero		1


	//   ....[34]....
        /*03c8*/ 	.word	0x00001b60
        /*03cc*/ 	.word	0x00000003
        /*03d0*/ 	.word	0x000000a0
        /*03d4*/ 	.short	0x0101
        /*03d6*/ 	.byte	0xff
	.zero		1


	//   ....[35]....
        /*03d8*/ 	.word	0x00001da0
        /*03dc*/ 	.word	0x000000ff
        /*03e0*/ 	.word	0x00000038
        /*03e4*/ 	.short	0x010a
        /*03e6*/ 	.byte	0x05
	.zero		1


	//   ....[36]....
        /*03e8*/ 	.word	0x00001e80
        /*03ec*/ 	.word	0x000000ff
        /*03f0*/ 	.word	0x00000090
        /*03f4*/ 	.short	0x010a
        /*03f6*/ 	.byte	0x0c
	.zero		1


	//   ....[37]....
        /*03f8*/ 	.word	0x00001f20
        /*03fc*/ 	.word	0x000000ff
        /*0400*/ 	.word	0x000000a0
        /*0404*/ 	.short	0x0101
        /*0406*/ 	.byte	0x0c
	.zero		1


	//   ....[38]....
        /*0408*/ 	.word	0x00002400
        /*040c*/ 	.word	0x000000ff
        /*0410*/ 	.word	0x00000000
        /*0414*/ 	.short	0x010a
        /*0416*/ 	.byte	0x19
	.zero		1


	//   ....[39]....
        /*0418*/ 	.word	0x00002410
        /*041c*/ 	.word	0x000000ff
        /*0420*/ 	.word	0x00000080
        /*0424*/ 	.short	0x010a
        /*0426*/ 	.byte	0x11
	.zero		1


	//   ....[40]....
        /*0428*/ 	.word	0x00002460
        /*042c*/ 	.word	0x000000ff
        /*0430*/ 	.word	0x00000080
        /*0434*/ 	.short	0x010a
        /*0436*/ 	.byte	0x11
	.zero		1


	//   ....[41]....
        /*0438*/ 	.word	0x000026f0
        /*043c*/ 	.word	0x000000ff
        /*0440*/ 	.word	0x00000000
        /*0444*/ 	.short	0x010a
        /*0446*/ 	.byte	0x0d
	.zero		1


	//   ....[42]....
        /*0448*/ 	.word	0x000028e0
        /*044c*/ 	.word	0x000000ff
        /*0450*/ 	.word	0x00000000
        /*0454*/ 	.short	0x010a
        /*0456*/ 	.byte	0x19
	.zero		1


	//   ....[43]....
        /*0458*/ 	.word	0x00002a00
        /*045c*/ 	.word	0x000000ff
        /*0460*/ 	.word	0x00000080
        /*0464*/ 	.short	0x010a
        /*0466*/ 	.byte	0x10
	.zero		1


	//   ....[44]....
        /*0468*/ 	.word	0x00002a10
        /*046c*/ 	.word	0x00000002
        /*0470*/ 	.word	0x00000090
        /*0474*/ 	.short	0x010a
        /*0476*/ 	.byte	0xff
	.zero		1


	//   ....[45]....
        /*0478*/ 	.word	0x00002ab0
        /*047c*/ 	.word	0x00000002
        /*0480*/ 	.word	0x000000a0
        /*0484*/ 	.short	0x0101
        /*0486*/ 	.byte	0xff
	.zero		1


	//   ....[46]....
        /*0488*/ 	.word	0x00002bb0
        /*048c*/ 	.word	0x00000000
        /*0490*/ 	.word	0x00000080
        /*0494*/ 	.short	0x010a
        /*0496*/ 	.byte	0xff
	.zero		1


	//   ....[47]....
        /*0498*/ 	.word	0x00002bf0
        /*049c*/ 	.word	0x00000000
        /*04a0*/ 	.word	0x00000080
        /*04a4*/ 	.short	0x010a
        /*04a6*/ 	.byte	0xff
	.zero		1


	//   ....[48]....
        /*04a8*/ 	.word	0x00002cf0
        /*04ac*/ 	.word	0x000000ff
        /*04b0*/ 	.word	0x000000b0
        /*04b4*/ 	.short	0x0100
        /*04b6*/ 	.byte	0x05
	.zero		1


	//   ....[49]....
        /*04b8*/ 	.word	0x00002de0
        /*04bc*/ 	.word	0x000000ff
        /*04c0*/ 	.word	0x000000b0
        /*04c4*/ 	.short	0x0100
        /*04c6*/ 	.byte	0x05
	.zero		1


	//   ....[50]....
        /*04c8*/ 	.word	0x00002ed0
        /*04cc*/ 	.word	0x000000ff
        /*04d0*/ 	.word	0x000000b0
        /*04d4*/ 	.short	0x0100
        /*04d6*/ 	.byte	0x05
	.zero		1


	//   ....[51]....
        /*04d8*/ 	.word	0x000031a0
        /*04dc*/ 	.word	0x00000003
        /*04e0*/ 	.word	0x00000000
        /*04e4*/ 	.short	0x010a
        /*04e6*/ 	.byte	0xff
	.zero		1


	//   ....[52]....
        /*04e8*/ 	.word	0x000031c0
        /*04ec*/ 	.word	0x00000003
        /*04f0*/ 	.word	0x00000000
        /*04f4*/ 	.short	0x010a
        /*04f6*/ 	.byte	0xff
	.zero		1


	//   ....[53]....
        /*04f8*/ 	.word	0x000033a0
        /*04fc*/ 	.word	0x00000003
        /*0500*/ 	.word	0x00000000
        /*0504*/ 	.short	0x010a
        /*0506*/ 	.byte	0xff
	.zero		1


	//   ....[54]....
        /*0508*/ 	.word	0x000033c0
        /*050c*/ 	.word	0x00000003
        /*0510*/ 	.word	0x00000000
        /*0514*/ 	.short	0x010a
        /*0516*/ 	.byte	0xff
	.zero		1


	//   ....[55]....
        /*0518*/ 	.word	0x000034b0
        /*051c*/ 	.word	0x00000003
        /*0520*/ 	.word	0x00000000
        /*0524*/ 	.short	0x0101
        /*0526*/ 	.byte	0xff
	.zero		1


	//   ....[56]....
        /*0528*/ 	.word	0x000035a0
        /*052c*/ 	.word	0x00000057
        /*0530*/ 	.word	0x00000090
        /*0534*/ 	.short	0x010a
        /*0536*/ 	.byte	0xff
	.zero		1


	//   ....[57]....
        /*0538*/ 	.word	0x00003600
        /*053c*/ 	.word	0x00000057
        /*0540*/ 	.word	0x000000a0
        /*0544*/ 	.short	0x0101
        /*0546*/ 	.byte	0xff
	.zero		1


	//   ....[58]....
        /*0548*/ 	.word	0x00003a90
        /*054c*/ 	.word	0x00000081
        /*0550*/ 	.word	0x00000070
        /*0554*/ 	.short	0x010a
        /*0556*/ 	.byte	0xff
	.zero		1


	//   ....[59]....
        /*0558*/ 	.word	0x00004ff0
        /*055c*/ 	.word	0x00000005
        /*0560*/ 	.word	0x00000000
        /*0564*/ 	.short	0x0101
        /*0566*/ 	.byte	0xff
	.zero		1


	//   ....[60]....
        /*0568*/ 	.word	0x00005000
        /*056c*/ 	.word	0x00000003
        /*0570*/ 	.word	0x00000090
        /*0574*/ 	.short	0x010a
        /*0576*/ 	.byte	0xff
	.zero		1


	//   ....[61]....
        /*0578*/ 	.word	0x000050c0
        /*057c*/ 	.word	0x00000003
        /*0580*/ 	.word	0x000000a0
        /*0584*/ 	.short	0x0101
        /*0586*/ 	.byte	0xff
	.zero		1


	//   ....[62]....
        /*0588*/ 	.word	0x00005360
        /*058c*/ 	.word	0x00000003
        /*0590*/ 	.word	0x00000000
        /*0594*/ 	.short	0x0101
        /*0596*/ 	.byte	0xff
	.zero		1


	//   ....[63]....
        /*0598*/ 	.word	0x00005370
        /*059c*/ 	.word	0x00000057
        /*05a0*/ 	.word	0x000000b0
        /*05a4*/ 	.short	0x010a
        /*05a6*/ 	.byte	0xff
	.zero		1


	//   ....[64]....
        /*05a8*/ 	.word	0x00005710
        /*05ac*/ 	.word	0x00000057
        /*05b0*/ 	.word	0x000000b0
        /*05b4*/ 	.short	0x0100
        /*05b6*/ 	.byte	0xff
	.zero		1


	//   ....[65]....
        /*05b8*/ 	.word	0x00005770
        /*05bc*/ 	.word	0x0000000e
        /*05c0*/ 	.word	0x000000a0
        /*05c4*/ 	.short	0x010a
        /*05c6*/ 	.byte	0xff
	.zero		1


	//   ....[66]....
        /*05c8*/ 	.word	0x000057d0
        /*05cc*/ 	.word	0x00000002
        /*05d0*/ 	.word	0x000000a0
        /*05d4*/ 	.short	0x010a
        /*05d6*/ 	.byte	0xff
	.zero		1


	//   ....[67]....
        /*05d8*/ 	.word	0x00005830
        /*05dc*/ 	.word	0x00000003
        /*05e0*/ 	.word	0x000000a0
        /*05e4*/ 	.short	0x010a
        /*05e6*/ 	.byte	0xff
	.zero		1


	//   ....[68]....
        /*05e8*/ 	.word	0x00005890
        /*05ec*/ 	.word	0x00000000
        /*05f0*/ 	.word	0x00000090
        /*05f4*/ 	.short	0x010a
        /*05f6*/ 	.byte	0xff
	.zero		1


	//   ....[69]....
        /*05f8*/ 	.word	0x00005910
        /*05fc*/ 	.word	0x00000000
        /*0600*/ 	.word	0x00000038
        /*0604*/ 	.short	0x010a
        /*0606*/ 	.byte	0xff
	.zero		1


	//   ....[70]....
        /*0608*/ 	.word	0x00005970
        /*060c*/ 	.word	0x00000003
        /*0610*/ 	.word	0x00000090
        /*0614*/ 	.short	0x010a
        /*0616*/ 	.byte	0xff
	.zero		1


	//   ....[71]....
        /*0618*/ 	.word	0x000059f0
        /*061c*/ 	.word	0x00000000
        /*0620*/ 	.word	0x00000038
        /*0624*/ 	.short	0x010a
        /*0626*/ 	.byte	0xff
	.zero		1


	//   ....[72]....
        /*0628*/ 	.word	0x00005a50
        /*062c*/ 	.word	0x00000002
        /*0630*/ 	.word	0x00000090
        /*0634*/ 	.short	0x010a
        /*0636*/ 	.byte	0xff
	.zero		1


	//   ....[73]....
        /*0638*/ 	.word	0x00005ad0
        /*063c*/ 	.word	0x00000000
        /*0640*/ 	.word	0x00000080
        /*0644*/ 	.short	0x010a
        /*0646*/ 	.byte	0xff
	.zero		1


	//   ....[74]....
        /*0648*/ 	.word	0x00005b50
        /*064c*/ 	.word	0x00000000
        /*0650*/ 	.word	0x00000000
        /*0654*/ 	.short	0x010a
        /*0656*/ 	.byte	0xff
	.zero		1


	//   ....[75]....
        /*0658*/ 	.word	0x00005bc0
        /*065c*/ 	.word	0x00000002
        /*0660*/ 	.word	0x00000090
        /*0664*/ 	.short	0x010a
        /*0666*/ 	.byte	0xff
	.zero		1


	//   ....[76]....
        /*0668*/ 	.word	0x00005c20
        /*066c*/ 	.word	0x00000003
        /*0670*/ 	.word	0x00000000
        /*0674*/ 	.short	0x010a
        /*0676*/ 	.byte	0xff
	.zero		1


	//   ....[77]....
        /*0678*/ 	.word	0x00005c80
        /*067c*/ 	.word	0x00000003
        /*0680*/ 	.word	0x00000000
        /*0684*/ 	.short	0x010a
        /*0686*/ 	.byte	0xff
	.zero		1


	//   ....[78]....
        /*0688*/ 	.word	0x00005cd0
        /*068c*/ 	.word	0x00000057
        /*0690*/ 	.word	0x00000090
        /*0694*/ 	.short	0x010a
        /*0696*/ 	.byte	0xff
	.zero		1


	//   ....[79]....
        /*0698*/ 	.word	0x00005d30
        /*069c*/ 	.word	0x00000081
        /*06a0*/ 	.word	0x00000070
        /*06a4*/ 	.short	0x010a
        /*06a6*/ 	.byte	0xff
	.zero		1


	//   ....[80]....
        /*06a8*/ 	.word	0x00005d90
        /*06ac*/ 	.word	0x00000003
        /*06b0*/ 	.word	0x00000090
        /*06b4*/ 	.short	0x010a
        /*06b6*/ 	.byte	0xff
	.zero		1


	//   ....[81]....
        /*06b8*/ 	.word	0x00005de0
        /*06bc*/ 	.word	0x00000057
        /*06c0*/ 	.word	0x000000b0
        /*06c4*/ 	.short	0x010a
        /*06c6*/ 	.byte	0xff
	.zero		1


	//----- nvinfo : EIATTR_NUM_MBARRIERS
	.align		4
.L_60:
        /*06c8*/ 	.byte	0x03, 0x38
        /*06ca*/ 	.short	0x001b


	//----- nvinfo : EIATTR_EXIT_INSTR_OFFSETS
	.align		4
        /*06cc*/ 	.byte	0x04, 0x1c
        /*06ce*/ 	.short	(.L_62 - .L_61)


	//   ....[0]....
.L_61:
        /*06d0*/ 	.word	0x00005750


	//----- nvinfo : EIATTR_MAX_THREADS
	.align		4
.L_62:
        /*06d4*/ 	.byte	0x04, 0x05
        /*06d6*/ 	.short	(.L_64 - .L_63)
.L_63:
        /*06d8*/ 	.word	0x000000e0
        /*06dc*/ 	.word	0x00000001
        /*06e0*/ 	.word	0x00000001


	//----- nvinfo : EIATTR_CRS_STACK_SIZE
	.align		4
.L_64:
        /*06e4*/ 	.byte	0x04, 0x1e
        /*06e6*/ 	.short	(.L_66 - .L_65)
.L_65:
        /*06e8*/ 	.word	0x00000000


	//----- nvinfo : EIATTR_CBANK_PARAM_SIZE
	.align		4
.L_66:
        /*06ec*/ 	.byte	0x03, 0x19
        /*06ee*/ 	.short	0x0404


	//----- nvinfo : EIATTR_PARAM_CBANK
	.align		4
        /*06f0*/ 	.byte	0x04, 0x0a
        /*06f2*/ 	.short	(.L_68 - .L_67)
	.align		4
.L_67:
        /*06f4*/ 	.word	index@(.nv.constant0.kernel_cutlass_kernel_cudnngrouped_gemmgrouped_gemm_swiglugrouped_gemm_swiglu_quantBlockScaledContiguousGroupedGemmKernel_object_at__TiledMMA_ThrLayoutVMNK21111000_PermutationMNK____MMAAt_0)
        /*06f8*/ 	.short	0x0380
        /*06fa*/ 	.short	0x0404


	//----- nvinfo : EIATTR_SW_WAR
	.align		4
.L_68:
        /*06fc*/ 	.byte	0x04, 0x36
        /*06fe*/ 	.short	(.L_70 - .L_69)
.L_69:
        /*0700*/ 	.word	0x00000008
.L_70:


//--------------------- .nv.compat                --------------------------
	.section	.nv.compat,"",@"SHT_CUDA_COMPAT_INFO"
	.align	4
        /*0000*/ 	.byte	0x02, 0x02, 0x02, 0x00, 0x02, 0x05, 0x05, 0x00, 0x02, 0x03, 0x01, 0x00, 0x02, 0x06, 0x01, 0x00


//--------------------- .nv.callgraph             --------------------------
	.section	.nv.callgraph,"",@"SHT_CUDA_CALLGRAPH"
	.align	4
	.sectionentsize	8
	.align		4
        /*0000*/ 	.word	0x00000000
	.align		4
        /*0004*/ 	.word	0xffffffff
	.align		4
        /*0008*/ 	.word	0x00000000
	.align		4
        /*000c*/ 	.word	0xfffffffe
	.align		4
        /*0010*/ 	.word	0x00000000
	.align		4
        /*0014*/ 	.word	0xfffffffd
	.align		4
        /*0018*/ 	.word	0x00000000
	.align		4
        /*001c*/ 	.word	0xfffffffc


//--------------------- .text.kernel_cutlass_kernel_cudnngrouped_gemmgrouped_gemm_swiglugrouped_gemm_swiglu_quantBlockScaledContiguousGroupedGemmKernel_object_at__TiledMMA_ThrLayoutVMNK21111000_PermutationMNK____MMAAt_0 --------------------------
	.section	.text.kernel_cutlass_kernel_cudnngrouped_gemmgrouped_gemm_swiglugrouped_gemm_swiglu_quantBlockScaledContiguousGroupedGemmKernel_object_at__TiledMMA_ThrLayoutVMNK21111000_PermutationMNK____MMAAt_0,"ax",@progbits
	.align	128
        .global         kernel_cutlass_kernel_cudnngrouped_gemmgrouped_gemm_swiglugrouped_gemm_swiglu_quantBlockScaledContiguousGroupedGemmKernel_object_at__TiledMMA_ThrLayoutVMNK21111000_PermutationMNK____MMAAt_0
        .type           kernel_cutlass_kernel_cudnngrouped_gemmgrouped_gemm_swiglugrouped_gemm_swiglu_quantBlockScaledContiguousGroupedGemmKernel_object_at__TiledMMA_ThrLayoutVMNK21111000_PermutationMNK____MMAAt_0,@function
        .size           kernel_cutlass_kernel_cudnngrouped_gemmgrouped_gemm_swiglugrouped_gemm_swiglu_quantBlockScaledContiguousGroupedGemmKernel_object_at__TiledMMA_ThrLayoutVMNK21111000_PermutationMNK____MMAAt_0,(.L_x_116 - kernel_cutlass_kernel_cudnngrouped_gemmgrouped_gemm_swiglugrouped_gemm_swiglu_quantBlockScaledContiguousGroupedGemmKernel_object_at__TiledMMA_ThrLayoutVMNK21111000_PermutationMNK____MMAAt_0)
        .other          kernel_cutlass_kernel_cudnngrouped_gemmgrouped_gemm_swiglugrouped_gemm_swiglu_quantBlockScaledContiguousGroupedGemmKernel_object_at__TiledMMA_ThrLayoutVMNK21111000_PermutationMNK____MMAAt_0,@"STO_CUDA_ENTRY STV_DEFAULT"
kernel_cutlass_kernel_cudnngrouped_gemmgrouped_gemm_swiglugrouped_gemm_swiglu_quantBlockScaledContiguousGroupedGemmKernel_object_at__TiledMMA_ThrLayoutVMNK21111000_PermutationMNK____MMAAt_0:
.text.kernel_cutlass_kernel_cudnngrouped_gemmgrouped_gemm_swiglugrouped_gemm_swiglu_quantBlockScaledContiguousGroupedGemmKernel_object_at__TiledMMA_ThrLayoutVMNK21111000_PermutationMNK____MMAAt_0:
[----:B------:R-:W1:Y:S01]  /*0000*/  LDC R1, c[0x0][0x37c] ;  /* 0x0000df00ff017b82 */ /* 0x000e620000000800 */
[----:B------:R-:W2:Y:S01]  /*0010*/  S2R R3, SR_TID.Y ;  /* 0x0000000000037919 */ /* 0x000ea20000002200 */
[----:B------:R-:W3:Y:S06]  /*0020*/  LDCU UR5, c[0x0][0x360] ;  /* 0x00006c00ff0577ac */ /* 0x000eec0008000800 */
[----:B------:R-:W4:Y:S01]  /*0030*/  S2UR UR23, SR_CTAID.X ;  /* 0x00000000001779c3 */ /* 0x000f220000002500 */
[----:B------:R-:W2:Y:S01]  /*0040*/  S2R R0, SR_TID.Z ;  /* 0x0000000000007919 */ /* 0x000ea20000002300 */
[----:B------:R-:W2:Y:S01]  /*0050*/  LDCU UR4, c[0x0][0x364] ;  /* 0x00006c80ff0477ac */ /* 0x000ea20008000800 */
[----:B------:R-:W3:Y:S01]  /*0060*/  S2R R106, SR_TID.X ;  /* 0x00000000006a7919 */ /* 0x000ee20000002100 */
[----:B------:R-:W5:Y:S01]  /*0070*/  LDCU.U8 UR7, c[0x0][0x382] ;  /* 0x00007040ff0777ac */ /* 0x000f620008000000 */
[----:B------:R-:W4:Y:S02]  /*0080*/  LDCU.U8 UR6, c[0x0][0x381] ;  /* 0x00007020ff0677ac */ /* 0x000f240008000000 */
[----:B----4-:R-:W-:-:S02]  /*0090*/  ULOP3.LUT UR23, UR23, 0x1, URZ, 0xc0, !UPT ;  /* 0x0000000117177892 */ /* 0x010fc4000f8ec0ff */
[----:B-----5:R-:W-:Y:S02]  /*00a0*/  ULOP3.LUT UR7, UR7, 0x1, URZ, 0xc0, !UPT ;  /* 0x0000000107077892 */ /* 0x020fe4000f8ec0ff */
[----:B------:R-:W-:Y:S02]  /*00b0*/  ULOP3.LUT UR6, UR6, 0x1, URZ, 0xc0, !UPT ;  /* 0x0000000106067892 */ /* 0x000fe4000f8ec0ff */
[----:B------:R-:W-:Y:S02]  /*00c0*/  UISETP.NE.U32.AND UP6, UPT, UR7, 0x1, UPT ;  /* 0x000000010700788c */ /* 0x000fe4000bfc5070 */
[----:B------:R-:W-:Y:S01]  /*00d0*/  UISETP.NE.U32.AND UP5, UPT, UR6, 0x1, UPT ;  /* 0x000000010600788c */ /* 0x000fe2000bfa5070 */
[----:B--2---:R-:W-:Y:S01]  /*00e0*/  IMAD R3, R0, UR4, R3 ;  /* 0x0000000400037c24 */ /* 0x004fe2000f8e0203 */
[----:B------:R-:W2:Y:S03]  /*00f0*/  S2UR UR4, SR_CgaCtaId ;  /* 0x00000000000479c3 */ /* 0x000ea60000008800 */
[----:B---3--:R-:W-:Y:S01]  /*0100*/  IMAD R126, R3, UR5, R106 ;  /* 0x00000005037e7c24 */ /* 0x008fe2000f8e026a */
[----:B------:R-:W3:Y:S04]  /*0110*/  LDCU UR5, c[0x0][0x36c] ;  /* 0x00006d80ff0577ac */ /* 0x000ee80008000800 */
[----:B------:R-:W-:-:S06]  /*0120*/  SHF.R.U32.HI R126, RZ, 0x5, R126 ;  /* 0x00000005ff7e7819 */ /* 0x000fcc000001167e */
[----:B------:R-:W4:Y:S01]  /*0130*/  SHFL.IDX PT, R126, R126, RZ, 0x1f ;  /* 0x00001fff7e7e7589 */ /* 0x000f2200000e0000 */
[----:B---3--:R-:W-:Y:S01]  /*0140*/  UISETP.EQ.U32.AND UP4, UPT, UR5, 0x1, UPT ;  /* 0x000000010500788c */ /* 0x008fe2000bf82070 */
[C---:B----4-:R-:W-:Y:S02]  /*0150*/  ISETP.NE.AND P1, PT, R126.reuse, 0x5, PT ;  /* 0x000000057e00780c */ /* 0x050fe40003f25270 */
[----:B------:R-:W-:-:S11]  /*0160*/  ISETP.NE.AND P0, PT, R126, RZ, PT ;  /* 0x000000ff7e00720c */ /* 0x000fd60003f05270 */
[----:B-12---:R-:W-:Y:S05]  /*0170*/  @P1 BRA `(.L_x_0) ;  /* 0x0000000000501947 */ /* 0x006fea0003800000 */
[----:B------:R-:W1:Y:S02]  /*0180*/  LDCU.64 UR6, c[0x0][0x348] ;  /* 0x00006900ff0677ac */ /* 0x000e640008000a00 */
[----:B-1----:R-:W-:Y:S02]  /*0190*/  UIADD3 UR16, UP1, UPT, UR6, 0x40, URZ ;  /* 0x0000004006107890 */ /* 0x002fe4000ff3e0ff */
[----:B------:R-:W-:Y:S02]  /*01a0*/  UIADD3 UR14, UP0, UPT, UR6, 0xc0, URZ ;  /* 0x000000c0060e7890 */ /* 0x000fe4000ff1e0ff */
[----:B------:R-:W-:Y:S02]  /*01b0*/  UIADD3 UR12, UP3, UPT, UR6, 0x140, URZ ;  /* 0x00000140060c7890 */ /* 0x000fe4000ff7e0ff */
[----:B------:R-:W-:Y:S02]  /*01c0*/  UIADD3 UR10, UP2, UPT, UR6, 0x1c0, URZ ;  /* 0x000001c0060a7890 */ /* 0x000fe4000ff5e0ff */
[----:B------:R-:W-:-:S02]  /*01d0*/  UIADD3.X UR17, UPT, UPT, URZ, UR7, URZ, UP1, !UPT ;  /* 0x00000007ff117290 */ /* 0x000fc40008ffe4ff */
[----:B------:R-:W-:Y:S02]  /*01e0*/  UIADD3 UR8, UP1, UPT, UR6, 0x240, URZ ;  /* 0x0000024006087890 */ /* 0x000fe4000ff3e0ff */
[----:B------:R-:W-:Y:S02]  /*01f0*/  UIADD3.X UR15, UPT, UPT, URZ, UR7, URZ, UP0, !UPT ;  /* 0x00000007ff0f7290 */ /* 0x000fe400087fe4ff */
[----:B------:R-:W-:Y:S02]  /*0200*/  UIADD3 UR6, UP0, UPT, UR6, 0x2c0, URZ ;  /* 0x000002c006067890 */ /* 0x000fe4000ff1e0ff */
[----:B------:R-:W-:Y:S01]  /*0210*/  UIADD3.X UR13, UPT, UPT, URZ, UR7, URZ, UP3, !UPT ;  /* 0x00000007ff0d7290 */ /* 0x000fe20009ffe4ff */
[----:B------:R1:W-:Y:S01]  /*0220*/  UTMACCTL.PF [UR16] ;  /* 0x00000000100079b9 */ /* 0x0003e20008040000 */
[----:B------:R-:W-:-:S03]  /*0230*/  UIADD3.X UR11, UPT, UPT, URZ, UR7, URZ, UP2, !UPT ;  /* 0x00000007ff0b7290 */ /* 0x000fc600097fe4ff */
[----:B------:R1:W-:Y:S01]  /*0240*/  UTMACCTL.PF [UR14] ;  /* 0x000000000e0079b9 */ /* 0x0003e20008040000 */
[----:B------:R-:W-:-:S03]  /*0250*/  UIADD3.X UR9, UPT, UPT, URZ, UR7, URZ, UP1, !UPT ;  /* 0x00000007ff097290 */ /* 0x000fc60008ffe4ff */
[----:B------:R1:W-:Y:S01]  /*0260*/  UTMACCTL.PF [UR12] ;  /* 0x000000000c0079b9 */ /* 0x0003e20008040000 */
[----:B------:R-:W-:Y:S01]  /*0270*/  UIADD3.X UR7, UPT, UPT, URZ, UR7, URZ, UP0, !UPT ;  /* 0x00000007ff077290 */ /* 0x000fe200087fe4ff */
[----:B------:R1:W-:Y:S04]  /*0280*/  UTMACCTL.PF [UR10] ;  /* 0x000000000a0079b9 */ /* 0x0003e80008040000 */
[----:B------:R1:W-:Y:S04]  /*0290*/  UTMACCTL.PF [UR8] ;  /* 0x00000000080079b9 */ /* 0x0003e80008040000 */
[----:B------:R1:W-:Y:S02]  /*02a0*/  UTMACCTL.PF [UR6] ;  /* 0x00000000060079b9 */ /* 0x0003e40008040000 */
[----:B-1----:R-:W-:Y:S01]  /*02b0*/  NOP ;  /* 0x0000000000007918 */ /* 0x002fe20000000000 */
.L_x_0:
[----:B------:R-:W-:Y:S05]  /*02c0*/  @P0 BRA `(.L_x_1) ;  /* 0x0000000000580947 */ /* 0x000fea0003800000 */
[----:B------:R-:W-:Y:S01]  /*02d0*/  UMOV UR6, 0x400 ;  /* 0x0000040000067882 */ /* 0x000fe20000000000 */
[----:B------:R-:W-:Y:S01]  /*02e0*/  UMOV UR5, 0x1 ;  /* 0x0000000100057882 */ /* 0x000fe20000000000 */
[----:B------:R-:W-:Y:S02]  /*02f0*/  ULEA UR6, UR4, UR6, 0x18 ;  /* 0x0000000604067291 */ /* 0x000fe4000f8ec0ff */
[----:B------:R-:W-:-:S04]  /*0300*/  UIADD3 UR8, UPT, UPT, -UR5, 0x100000, URZ ;  /* 0x0010000005087890 */ /* 0x000fc8000fffe1ff */
[----:B------:R-:W-:Y:S02]  /*0310*/  USHF.L.U32 UR9, UR8, 0xb, URZ ;  /* 0x0000000b08097899 */ /* 0x000fe400080006ff */
[----:B------:R-:W-:Y:S01]  /*0320*/  USHF.L.U32 UR8, UR8, 0x1, URZ ;  /* 0x0000000108087899 */ /* 0x000fe200080006ff */
[----:B------:R-:W1:Y:S11]  /*0330*/  FENCE.VIEW.ASYNC.S ;  /* 0x00000000000073c6 */ /* 0x000e760000000000 */
[----:B-1----:R1:W2:Y:S01]  /*0340*/  SYNCS.EXCH.64 URZ, [UR6], UR8 ;  /* 0x0000000806ff75b2 */ /* 0x0022a20008000100 */
[----:B------:R1:W3:Y:S01]  /*0350*/  SYNCS.EXCH.64 URZ, [UR6+0x8], UR8 ;  /* 0x0000080806ff75b2 */ /* 0x0002e20008000100 */
[----:B------:R1:W4:Y:S01]  /*0360*/  SYNCS.EXCH.64 URZ, [UR6+0x10], UR8 ;  /* 0x0000100806ff75b2 */ /* 0x0003220008000100 */
[----:B------:R1:W1:Y:S01]  /*0370*/  SYNCS.EXCH.64 URZ, [UR6+0x18], UR8 ;  /* 0x0000180806ff75b2 */ /* 0x0002620008000100 */
        /* <DEDUP_REMOVED lines=10> */
[----:B------:R-:W-:Y:S01]  /*0420*/  NOP ;  /* 0x0000000000007918 */ /* 0x000fe20000000000 */
.L_x_1:
[----:B------:R-:W-:Y:S01]  /*0430*/  NOP ;  /* 0x0000000000007918 */ /* 0x000fe20000000000 */
[----:B------:R-:W-:Y:S05]  /*0440*/  BRA.U !UP4, `(.L_x_2) ;  /* 0x000000010c087547 */ /* 0x000fea000b800000 */
[----:B-1234-:R-:W-:Y:S01]  /*0450*/  UCGABAR_ARV ;  /* 0x00000000000079c7 */ /* 0x01efe20008000000 */
[----:B------:R-:W-:Y:S05]  /*0460*/  BRA `(.L_x_3) ;  /* 0x0000000000047947 */ /* 0x000fea0003800000 */
.L_x_2:
[----:B-1234-:R-:W-:Y:S01]  /*0470*/  NOP ;  /* 0x0000000000007918 */ /* 0x01efe20000000000 */
.L_x_3:
[----:B------:R-:W-:Y:S05]  /*0480*/  BRA.U !UP4, `(.L_x_4) ;  /* 0x000000010c0c7547 */ /* 0x000fea000b800000 */
[----:B------:R-:W-:Y:S01]  /*0490*/  UCGABAR_WAIT ;  /* 0x0000000000007dc7 */ /* 0x000fe20008000000 */
[----:B------:R-:W-:Y:S01]  /*04a0*/  CCTL.IVALL ;  /* 0x00000000ff00798f */ /* 0x000fe20002000000 */
[----:B------:R-:W-:Y:S05]  /*04b0*/  BRA `(.L_x_5) ;  /* 0x0000000000047947 */ /* 0x000fea0003800000 */
.L_x_4:
[----:B------:R-:W-:Y:S06]  /*04c0*/  BAR.SYNC.DEFER_BLOCKING 0x0 ;  /* 0x0000000000007b1d */ /* 0x000fec0000010000 */
.L_x_5:
[----:B------:R-:W-:Y:S05]  /*04d0*/  @P0 BRA `(.L_x_6) ;  /* 0x0000000000400947 */ /* 0x000fea0003800000 */
[----:B------:R-:W-:Y:S01]  /*04e0*/  UMOV UR7, 0x400 ;  /* 0x0000040000077882 */ /* 0x000fe20000000000 */
[----:B------:R-:W-:Y:S01]  /*04f0*/  UMOV UR6, 0x1 ;  /* 0x0000000100067882 */ /* 0x000fe20000000000 */
[----:B------:R-:W-:Y:S01]  /*0500*/  UMOV UR5, 0x8 ;  /* 0x0000000800057882 */ /* 0x000fe20000000000 */
[----:B------:R-:W-:Y:S02]  /*0510*/  ULEA UR7, UR4, UR7, 0x18 ;  /* 0x0000000704077291 */ /* 0x000fe4000f8ec0ff */
[----:B------:R-:W-:-:S04]  /*0520*/  UIADD3 UR8, UPT, UPT, -UR6, 0x100000, URZ ;  /* 0x0010000006087890 */ /* 0x000fc8000fffe1ff */
[----:B------:R-:W-:Y:S02]  /*0530*/  USHF.L.U32 UR9, UR8, 0xb, URZ ;  /* 0x0000000b08097899 */ /* 0x000fe400080006ff */
[----:B------:R-:W-:Y:S02]  /*0540*/  USHF.L.U32 UR8, UR8, 0x1, URZ ;  /* 0x0000000108087899 */ /* 0x000fe400080006ff */
[----:B------:R-:W-:-:S04]  /*0550*/  UIADD3 UR10, UPT, UPT, -UR5, 0x100000, URZ ;  /* 0x00100000050a7890 */ /* 0x000fc8000fffe1ff */
[----:B------:R-:W-:Y:S02]  /*0560*/  USHF.L.U32 UR11, UR10, 0xb, URZ ;  /* 0x0000000b0a0b7899 */ /* 0x000fe400080006ff */
[----:B------:R-:W-:Y:S01]  /*0570*/  USHF.L.U32 UR10, UR10, 0x1, URZ ;  /* 0x000000010a0a7899 */ /* 0x000fe200080006ff */
[----:B------:R-:W1:Y:S03]  /*0580*/  FENCE.VIEW.ASYNC.S ;  /* 0x00000000000073c6 */ /* 0x000e660000000000 */
[----:B-1----:R1:W2:Y:S01]  /*0590*/  SYNCS.EXCH.64 URZ, [UR7+0x70], UR8 ;  /* 0x0000700807ff75b2 */ /* 0x0022a20008000100 */
[----:B------:R1:W3:Y:S07]  /*05a0*/  SYNCS.EXCH.64 URZ, [UR7+0x78], UR8 ;  /* 0x0000780807ff75b2 */ /* 0x0002ee0008000100 */
[----:B------:R1:W4:Y:S01]  /*05b0*/  SYNCS.EXCH.64 URZ, [UR7+0x80], UR10 ;  /* 0x0000800a07ff75b2 */ /* 0x0003220008000100 */
[----:B------:R1:W1:Y:S01]  /*05c0*/  SYNCS.EXCH.64 URZ, [UR7+0x88], UR10 ;  /* 0x0000880a07ff75b2 */ /* 0x0002620008000100 */
[----:B------:R-:W-:Y:S01]  /*05d0*/  NOP ;  /* 0x0000000000007918 */ /* 0x000fe20000000000 */
.L_x_6:
[----:B------:R-:W-:Y:S01]  /*05e0*/  NOP ;  /* 0x0000000000007918 */ /* 0x000fe20000000000 */
[----:B------:R-:W-:Y:S05]  /*05f0*/  BRA.U !UP4, `(.L_x_7) ;  /* 0x000000010c087547 */ /* 0x000fea000b800000 */
[----:B-1234-:R-:W-:Y:S01]  /*0600*/  UCGABAR_ARV ;  /* 0x00000000000079c7 */ /* 0x01efe20008000000 */
[----:B------:R-:W-:Y:S05]  /*0610*/  BRA `(.L_x_8) ;  /* 0x0000000000047947 */ /* 0x000fea0003800000 */
.L_x_7:
[----:B-1234-:R-:W-:Y:S01]  /*0620*/  NOP ;  /* 0x0000000000007918 */ /* 0x01efe20000000000 */
.L_x_8:
[----:B------:R-:W-:Y:S05]  /*0630*/  BRA.U !UP4, `(.L_x_9) ;  /* 0x000000010c0c7547 */ /* 0x000fea000b800000 */
[----:B------:R-:W-:Y:S01]  /*0640*/  UCGABAR_WAIT ;  /* 0x0000000000007dc7 */ /* 0x000fe20008000000 */
[----:B------:R-:W-:Y:S01]  /*0650*/  CCTL.IVALL ;  /* 0x00000000ff00798f */ /* 0x000fe20002000000 */
[----:B------:R-:W-:Y:S05]  /*0660*/  BRA `(.L_x_10) ;  /* 0x0000000000047947 */ /* 0x000fea0003800000 */
.L_x_9:
[----:B------:R-:W-:Y:S06]  /*0670*/  BAR.SYNC.DEFER_BLOCKING 0x0 ;  /* 0x0000000000007b1d */ /* 0x000fec0000010000 */
.L_x_10:
        /* <DEDUP_REMOVED lines=17> */
.L_x_11:
[----:B------:R-:W-:Y:S01]  /*0790*/  NOP ;  /* 0x0000000000007918 */ /* 0x000fe20000000000 */
[----:B-1234-:R-:W-:Y:S06]  /*07a0*/  BAR.SYNC.DEFER_BLOCKING 0x0 ;  /* 0x0000000000007b1d */ /* 0x01efec0000010000 */
[----:B------:R-:W-:Y:S05]  /*07b0*/  @P0 BRA `(.L_x_12) ;  /* 0x0000000000280947 */ /* 0x000fea0003800000 */
[----:B------:R-:W-:Y:S01]  /*07c0*/  UMOV UR6, 0x400 ;  /* 0x0000040000067882 */ /* 0x000fe20000000000 */
[----:B------:R-:W-:Y:S01]  /*07d0*/  UMOV UR5, 0x20 ;  /* 0x0000002000057882 */ /* 0x000fe20000000000 */
[----:B------:R-:W-:Y:S02]  /*07e0*/  ULEA UR6, UR4, UR6, 0x18 ;  /* 0x0000000604067291 */ /* 0x000fe4000f8ec0ff */
[----:B------:R-:W-:-:S04]  /*07f0*/  UIADD3 UR8, UPT, UPT, -UR5, 0x100000, URZ ;  /* 0x0010000005087890 */ /* 0x000fc8000fffe1ff */
[----:B------:R-:W-:Y:S02]  /*0800*/  USHF.L.U32 UR9, UR8, 0xb, URZ ;  /* 0x0000000b08097899 */ /* 0x000fe400080006ff */
[----:B------:R-:W-:Y:S01]  /*0810*/  USHF.L.U32 UR8, UR8, 0x1, URZ ;  /* 0x0000000108087899 */ /* 0x000fe200080006ff */
[----:B------:R-:W-:Y:S01]  /*0820*/  ELECT P0, URZ, PT ;  /* 0x0000000000ff782f */ /* 0x000fe20003800000 */
[----:B------:R-:W1:Y:S10]  /*0830*/  FENCE.VIEW.ASYNC.S ;  /* 0x00000000000073c6 */ /* 0x000e740000000000 */
[----:B-1----:R1:W2:Y:S01]  /*0840*/  SYNCS.EXCH.64 URZ, [UR6+0xb0], UR8 ;  /* 0x0000b00806ff75b2 */ /* 0x0022a20008000100 */
[----:B------:R-:W-:Y:S01]  /*0850*/  NOP ;  /* 0x0000000000007918 */ /* 0x000fe20000000000 */
.L_x_12:
[----:B------:R-:W-:Y:S01]  /*0860*/  NOP ;  /* 0x0000000000007918 */ /* 0x000fe20000000000 */
[----:B------:R-:W-:Y:S05]  /*0870*/  BRA.U !UP4, `(.L_x_13) ;  /* 0x000000010c087547 */ /* 0x000fea000b800000 */
[----:B--2---:R-:W-:Y:S01]  /*0880*/  UCGABAR_ARV ;  /* 0x00000000000079c7 */ /* 0x004fe20008000000 */
[----:B------:R-:W-:Y:S05]  /*0890*/  BRA `(.L_x_14) ;  /* 0x0000000000047947 */ /* 0x000fea0003800000 */
.L_x_13:
[----:B--2---:R-:W-:Y:S01]  /*08a0*/  NOP ;  /* 0x0000000000007918 */ /* 0x004fe20000000000 */
.L_x_14:
[----:B------:R-:W-:Y:S01]  /*08b0*/  USHF.L.U32 UR21, UR23, 0x7, URZ ;  /* 0x0000000717157899 */ /* 0x000fe200080006ff */
[----:B------:R-:W-:Y:S05]  /*08c0*/  BRA.U !UP4, `(.L_x_15) ;  /* 0x000000010c0c7547 */ /* 0x000fea000b800000 */
[----:B------:R-:W-:Y:S01]  /*08d0*/  UCGABAR_WAIT ;  /* 0x0000000000007dc7 */ /* 0x000fe20008000000 */
[----:B------:R-:W-:Y:S01]  /*08e0*/  CCTL.IVALL ;  /* 0x00000000ff00798f */ /* 0x000fe20002000000 */
[----:B------:R-:W-:Y:S05]  /*08f0*/  BRA `(.L_x_16) ;  /* 0x0000000000047947 */ /* 0x000fea0003800000 */
.L_x_15:
[----:B------:R-:W-:Y:S06]  /*0900*/  BAR.SYNC.DEFER_BLOCKING 0x0 ;  /* 0x0000000000007b1d */ /* 0x000fec0000010000 */
.L_x_16:
[----:B------:R-:W-:Y:S01]  /*0910*/  ISETP.NE.AND P0, PT, R126, 0x6, PT ;  /* 0x000000067e00780c */ /* 0x000fe20003f05270 */
[----:B------:R-:W2:-:S12]  /*0920*/  LDCU.64 UR30, c[0x0][0x358] ;  /* 0x00006b00ff1e77ac */ /* 0x000e980008000a00 */
[----:B------:R-:W-:Y:S05]  /*0930*/  @P0 BRA `(.L_x_17) ;  /* 0x0000000800b80947 */ /* 0x000fea0003800000 */
[----:B------:R-:W-:Y:S01]  /*0940*/  LOP3.LUT R0, R106, 0x1f, RZ, 0xc0, !PT ;  /* 0x0000001f6a007812 */ /* 0x000fe200078ec0ff */
[----:B------:R-:W-:Y:S01]  /*0950*/  IMAD.MOV.U32 R19, RZ, RZ, 0x7fffffff ;  /* 0x7fffffffff137424 */ /* 0x000fe200078e00ff */
[----:B-1----:R-:W1:Y:S01]  /*0960*/  S2UR UR9, SR_CTAID.Z ;  /* 0x00000000000979c3 */ /* 0x002e620000002700 */
[----:B------:R-:W1:Y:S01]  /*0970*/  LDCU.64 UR6, c[0x0][0x760] ;  /* 0x0000ec00ff0677ac */ /* 0x000e620008000a00 */
[C---:B------:R-:W-:Y:S01]  /*0980*/  ISETP.GT.U32.AND P0, PT, R0.reuse, 0x7, PT ;  /* 0x000000070000780c */ /* 0x040fe20003f04070 */
[----:B------:R-:W3:Y:S01]  /*0990*/  LDCU.U8 UR8, c[0x0][0x768] ;  /* 0x0000ed00ff0877ac */ /* 0x000ee20008000000 */
[----:B------:R-:W4:Y:S01]  /*09a0*/  LDCU.U8 UR10, c[0x0][0x769] ;  /* 0x0000ed20ff0a77ac */ /* 0x000f220008000000 */
[----:B------:R-:W5:Y:S10]  /*09b0*/  LDCU UR14, c[0x0][0x770] ;  /* 0x0000ee00ff0e77ac */ /* 0x000f740008000800 */
[----:B------:R-:W2:Y:S02]  /*09c0*/  @!P0 LDC.64 R2, c[0x0][0x748] ;  /* 0x0001d200ff028b82 */ /* 0x000ea40000000a00 */
[----:B--2---:R-:W-:-:S05]  /*09d0*/  @!P0 IMAD.WIDE.U32 R2, R0, 0x4, R2 ;  /* 0x0000000400028825 */ /* 0x004fca00078e0002 */
[----:B------:R-:W2:Y:S01]  /*09e0*/  @!P0 LDG.E R19, desc[UR30][R2.64] ;  /* 0x0000001e02138981 */ /* 0x000ea2000c1e1900 */
[----:B-1----:R-:W-:Y:S01]  /*09f0*/  UIMAD.WIDE.U32 UR4, UR9, UR7, URZ ;  /* 0x00000007090472a5 */ /* 0x002fe2000f8e00ff */
[----:B------:R-:W-:Y:S01]  /*0a00*/  HFMA2 R0, -RZ, RZ, 0, 5.9604644775390625e-08 ;  /* 0x00000001ff007431 */ /* 0x000fe200000001ff */
[----:B------:R-:W-:Y:S01]  /*0a10*/  UISETP.GT.U32.AND UP0, UPT, UR9, 0x1ff, UPT ;  /* 0x000001ff0900788c */ /* 0x000fe2000bf04070 */
[----:B------:R-:W-:-:S04]  /*0a20*/  IMAD.MOV.U32 R10, RZ, RZ, RZ ;  /* 0x000000ffff0a7224 */ /* 0x000fc800078e00ff */
[----:B------:R-:W-:Y:S02]  /*0a30*/  UMOV UR11, UR5 ;  /* 0x00000005000b7c82 */ /* 0x000fe40008000000 */
[----:B------:R-:W-:Y:S02]  /*0a40*/  UIADD3 UR7, UPT, UPT, -UR11, UR9, URZ ;  /* 0x000000090b077290 */ /* 0x000fe4000fffe1ff */
[----:B------:R-:W1:Y:S02]  /*0a50*/  LDCU.64 UR4, c[0x0][0x778] ;  /* 0x0000ef00ff0477ac */ /* 0x000e640008000a00 */
[----:B---3--:R-:W-:-:S04]  /*0a60*/  USHF.R.U32.HI UR7, URZ, UR8, UR7 ;  /* 0x00000008ff077299 */ /* 0x008fc80008011607 */
[----:B------:R-:W-:-:S04]  /*0a70*/  UIADD3 UR11, UPT, UPT, UR11, UR7, URZ ;  /* 0x000000070b0b7290 */ /* 0x000fc8000fffe0ff */
[----:B----4-:R-:W-:-:S03]  /*0a80*/  USHF.R.U32.HI UR11, URZ, UR10, UR11 ;  /* 0x0000000aff0b7299 */ /* 0x010fc6000801160b */
[----:B------:R-:W3:Y:S01]  /*0a90*/  LDCU.U8 UR7, c[0x0][0x780] ;  /* 0x0000f000ff0777ac */ /* 0x000ee20008000000 */
[----:B------:R-:W-:-:S04]  /*0aa0*/  UIADD3 UR11, UPT, UPT, -UR11, URZ, URZ ;  /* 0x000000ff0b0b7290 */ /* 0x000fc8000fffe1ff */
[----:B------:R-:W-:-:S04]  /*0ab0*/  UIMAD UR6, UR11, UR6, UR9 ;  /* 0x000000060b0672a4 */ /* 0x000fc8000f8e0209 */
[----:B-1----:R-:W-:-:S03]  /*0ac0*/  UIMAD.WIDE.U32 UR12, UR6, UR5, URZ ;  /* 0x00000005060c72a5 */ /* 0x002fc6000f8e00ff */
[----:B------:R-:W1:Y:S04]  /*0ad0*/  LDCU.U8 UR11, c[0x0][0x781] ;  /* 0x0000f020ff0b77ac */ /* 0x000e680008000000 */
[----:B------:R-:W-:Y:S02]  /*0ae0*/  UMOV UR5, UR13 ;  /* 0x0000000d00057c82 */ /* 0x000fe40008000000 */
[----:B------:R-:W-:Y:S02]  /*0af0*/  UIADD3 UR16, UPT, UPT, UR6, -UR5, URZ ;  /* 0x8000000506107290 */ /* 0x000fe4000fffe0ff */
[----:B------:R-:W4:Y:S02]  /*0b00*/  LDCU.U8 UR13, c[0x0][0x774] ;  /* 0x0000ee80ff0d77ac */ /* 0x000f240008000000 */
[----:B---3--:R-:W-:Y:S01]  /*0b10*/  USHF.R.U32.HI UR16, URZ, UR7, UR16 ;  /* 0x00000007ff107299 */ /* 0x008fe20008011610 */
[----:B------:R-:W3:Y:S03]  /*0b20*/  LDCU.U8 UR12, c[0x0][0x775] ;  /* 0x0000eea0ff0c77ac */ /* 0x000ee60008000000 */
[----:B------:R-:W-:Y:S01]  /*0b30*/  UIADD3 UR16, UPT, UPT, UR5, UR16, URZ ;  /* 0x0000001005107290 */ /* 0x000fe2000fffe0ff */
[----:B------:R-:W3:Y:S03]  /*0b40*/  LDCU UR5, c[0x0][0x76c] ;  /* 0x0000ed80ff0577ac */ /* 0x000ee60008000800 */
[----:B-1----:R-:W-:-:S04]  /*0b50*/  USHF.R.U32.HI UR16, URZ, UR11, UR16 ;  /* 0x0000000bff107299 */ /* 0x002fc80008011610 */
[----:B-----5:R-:W-:-:S04]  /*0b60*/  UIMAD.WIDE.U32 UR14, UR16, UR14, URZ ;  /* 0x0000000e100e72a5 */ /* 0x020fc8000f8e00ff */
[----:B------:R-:W-:-:S04]  /*0b70*/  UIADD3 UR14, UPT, UPT, UR16, -UR15, URZ ;  /* 0x8000000f100e7290 */ /* 0x000fc8000fffe0ff */
[----:B----4-:R-:W-:-:S04]  /*0b80*/  USHF.R.U32.HI UR14, URZ, UR13, UR14 ;  /* 0x0000000dff0e7299 */ /* 0x010fc8000801160e */
[----:B------:R-:W-:-:S04]  /*0b90*/  UIADD3 UR14, UPT, UPT, UR15, UR14, URZ ;  /* 0x0000000e0f0e7290 */ /* 0x000fc8000fffe0ff */
[----:B---3--:R-:W-:-:S04]  /*0ba0*/  USHF.R.U32.HI UR14, URZ, UR12, UR14 ;  /* 0x0000000cff0e7299 */ /* 0x008fc8000801160e */
[----:B------:R-:W-:-:S04]  /*0bb0*/  UIADD3 UR14, UPT, UPT, -UR14, URZ, URZ ;  /* 0x000000ff0e0e7290 */ /* 0x000fc8000fffe1ff */
[----:B------:R-:W-:Y:S02]  /*0bc0*/  UIMAD UR5, UR14, UR5, UR16 ;  /* 0x000000050e0572a4 */ /* 0x000fe4000f8e0210 */
[----:B------:R-:W-:Y:S02]  /*0bd0*/  UIADD3 UR16, UPT, UPT, -UR16, URZ, URZ ;  /* 0x000000ff10107290 */ /* 0x000fe4000fffe1ff */
[----:B------:R-:W-:Y:S02]  /*0be0*/  UIADD3 UR5, UPT, UPT, UR5, UR5, URZ ;  /* 0x0000000505057290 */ /* 0x000fe4000fffe0ff */
[----:B------:R-:W-:Y:S02]  /*0bf0*/  UIMAD UR4, UR16, UR4, UR6 ;  /* 0x00000004100472a4 */ /* 0x000fe4000f8e0206 */
[----:B------:R-:W-:-:S04]  /*0c00*/  ULOP3.LUT UR5, UR5, UR23, URZ, 0xfc, !UPT ;  /* 0x0000001705057292 */ /* 0x000fc8000f8efcff */
[----:B------:R-:W-:Y:S02]  /*0c10*/  MOV R5, UR4 ;  /* 0x0000000400057c02 */ /* 0x000fe40008000f00 */
[----:B------:R-:W-:Y:S01]  /*0c20*/  IMAD.U32 R4, RZ, RZ, UR5 ;  /* 0x00000005ff047e24 */ /* 0x000fe2000f8e00ff */
[----:B--2---:R1:W2:Y:S01]  /*0c30*/  SHFL.IDX PT, R2, R19, 0x7, 0x1f ;  /* 0x00e01f0013027f89 */ /* 0x0042a200000e0000 */
[----:B------:R-:W-:Y:S05]  /*0c40*/  BRA.U UP0, `(.L_x_18) ;  /* 0x0000000500807547 */ /* 0x000fea000b800000 */
[----:B------:R-:W3:Y:S01]  /*0c50*/  LDC R7, c[0x0][0x374] ;  /* 0x0000dd00ff077b82 */ /* 0x000ee20000000800 */
[----:B--2---:R-:W-:Y:S01]  /*0c60*/  SHF.R.S32.HI R3, RZ, 0x1f, R2 ;  /* 0x0000001fff037819 */ /* 0x004fe20000011402 */
[----:B------:R-:W-:Y:S02]  /*0c70*/  IMAD.U32 R18, RZ, RZ, UR9 ;  /* 0x00000009ff127e24 */ /* 0x000fe4000f8e00ff */
[----:B------:R-:W-:Y:S01]  /*0c80*/  IMAD.MOV.U32 R10, RZ, RZ, RZ ;  /* 0x000000ffff0a7224 */ /* 0x000fe200078e00ff */
[----:B------:R-:W-:Y:S01]  /*0c90*/  LEA.HI R16, R3, R2, RZ, 0x8 ;  /* 0x0000000203107211 */ /* 0x000fe200078f40ff */
[----:B------:R-:W-:Y:S02]  /*0ca0*/  IMAD.MOV.U32 R15, RZ, RZ, RZ ;  /* 0x000000ffff0f7224 */ /* 0x000fe400078e00ff */
[----:B------:R-:W3:Y:S01]  /*0cb0*/  LDC R6, c[0x0][0x370] ;  /* 0x0000dc00ff067b82 */ /* 0x000ee20000000800 */
[----:B------:R-:W-:Y:S02]  /*0cc0*/  LOP3.LUT R3, R16, 0xffffff00, RZ, 0xc0, !PT ;  /* 0xffffff0010037812 */ /* 0x000fe400078ec0ff */
[----:B------:R-:W-:-:S02]  /*0cd0*/  SHF.R.S32.HI R0, RZ, 0x8, R16 ;  /* 0x00000008ff007819 */ /* 0x000fc40000011410 */
[----:B------:R-:W-:Y:S02]  /*0ce0*/  ISETP.NE.AND P0, PT, R2, R3, PT ;  /* 0x000000030200720c */ /* 0x000fe40003f05270 */
[----:B------:R-:W-:Y:S01]  /*0cf0*/  LEA.HI.SX32 R16, R16, 0xffffffff, 0x18 ;  /* 0xffffffff10107811 */ /* 0x000fe200078fc2ff */
[----:B------:R-:W2:Y:S01]  /*0d00*/  LDC R17, c[0x0][0x378] ;  /* 0x0000de00ff117b82 */ /* 0x000ea20000000800 */
[----:B------:R-:W-:-:S07]  /*0d10*/  ISETP.LT.AND P0, PT, R2, RZ, P0 ;  /* 0x000000ff0200720c */ /* 0x000fce0000701270 */
[----:B------:R-:W4:Y:S06]  /*0d20*/  LDC R12, c[0x0][0x770] ;  /* 0x0001dc00ff0c7b82 */ /* 0x000f2c0000000800 */
[----:B------:R-:W-:Y:S02]  /*0d30*/  @!P0 IMAD.MOV R16, RZ, RZ, R0 ;  /* 0x000000ffff108224 */ /* 0x000fe400078e0200 */
[----:B------:R-:W1:Y:S01]  /*0d40*/  LDC R11, c[0x0][0x76c] ;  /* 0x0001db00ff0b7b82 */ /* 0x000e620000000800 */
[----:B---3--:R-:W-:Y:S02]  /*0d50*/  IMAD R6, R7, R6, RZ ;  /* 0x0000000607067224 */ /* 0x008fe400078e02ff */
[----:B------:R-:W-:-:S05]  /*0d60*/  IMAD.MOV.U32 R0, RZ, RZ, 0x1 ;  /* 0x00000001ff007424 */ /* 0x000fca00078e00ff */
[----:B------:R-:W3:Y:S01]  /*0d70*/  LDC.64 R8, c[0x0][0x760] ;  /* 0x0001d800ff087b82 */ /* 0x000ee20000000a00 */
[----:B--2---:R-:W-:Y:S02]  /*0d80*/  IMAD R17, R6, R17, RZ ;  /* 0x0000001106117224 */ /* 0x004fe400078e02ff */
[----:B------:R-:W-:-:S03]  /*0d90*/  IMAD.MOV.U32 R6, RZ, RZ, -0x1 ;  /* 0xffffffffff067424 */ /* 0x000fc600078e00ff */
[----:B------:R-:W-:Y:S02]  /*0da0*/  LEA.HI R17, R17, R17, RZ, 0x1 ;  /* 0x0000001111117211 */ /* 0x000fe400078f08ff */
[----:B------:R-:W2:Y:S02]  /*0db0*/  LDC.64 R2, c[0x0][0x778] ;  /* 0x0001de00ff027b82 */ /* 0x000ea40000000a00 */
[----:B----4-:R-:W-:-:S07]  /*0dc0*/  SHF.R.S32.HI R17, RZ, 0x1, R17 ;  /* 0x00000001ff117819 */ /* 0x010fce0000011411 */
.L_x_23:
[----:B------:R-:W-:-:S04]  /*0dd0*/  LEA.HI R13, R4, R4, RZ, 0x1 ;  /* 0x00000004040d7211 */ /* 0x000fc800078f08ff */
[----:B------:R-:W-:Y:S02]  /*0de0*/  LOP3.LUT R7, R13, 0xfffffffe, RZ, 0xc0, !PT ;  /* 0xfffffffe0d077812 */ /* 0x000fe400078ec0ff */
[----:B------:R-:W-:Y:S02]  /*0df0*/  SHF.R.S32.HI R13, RZ, 0x1, R13 ;  /* 0x00000001ff0d7819 */ /* 0x000fe4000001140d */
[----:B------:R-:W-:-:S03]  /*0e00*/  ISETP.NE.AND P0, PT, R4, R7, PT ;  /* 0x000000070400720c */ /* 0x000fc60003f05270 */
[----:B------:R-:W-:Y:S01]  /*0e10*/  VIADD R7, R13, 0xffffffff ;  /* 0xffffffff0d077836 */ /* 0x000fe20000000000 */
[----:B------:R-:W-:-:S13]  /*0e20*/  ISETP.LT.AND P0, PT, R4, RZ, P0 ;  /* 0x000000ff0400720c */ /* 0x000fda0000701270 */
[----:B------:R-:W-:-:S05]  /*0e30*/  @!P0 IMAD.MOV R7, RZ, RZ, R13 ;  /* 0x000000ffff078224 */ /* 0x000fca00078e020d */
[----:B------:R-:W-:-:S13]  /*0e40*/  ISETP.GE.AND P0, PT, R7, R16, PT ;  /* 0x000000100700720c */ /* 0x000fda0003f06270 */
[----:B------:R-:W-:Y:S05]  /*0e50*/  @P0 BRA `(.L_x_19) ;  /* 0x0000000000940947 */ /* 0x000fea0003800000 */
[----:B------:R-:W-:-:S04]  /*0e60*/  SHF.L.U32 R14, R7, 0x8, RZ ;  /* 0x00000008070e7819 */ /* 0x000fc800000006ff */
[----:B------:R-:W-:-:S13]  /*0e70*/  ISETP.GE.AND P0, PT, R14, R15, PT ;  /* 0x0000000f0e00720c */ /* 0x000fda0003f06270 */
[----:B------:R-:W-:Y:S05]  /*0e80*/  @!P0 BRA `(.L_x_20) ;  /* 0x0000000000388947 */ /* 0x000fea0003800000 */
[----:B------:R-:W-:Y:S01]  /*0e90*/  VIADD R7, R6, 0x1 ;  /* 0x0000000106077836 */ /* 0x000fe20000000000 */
[----:B------:R-:W-:-:S04]  /*0ea0*/  MOV R6, 0xffffffff ;  /* 0xffffffff00067802 */ /* 0x000fc80000000f00 */
[----:B------:R-:W-:-:S13]  /*0eb0*/  ISETP.GT.U32.AND P0, PT, R7, 0x1f, PT ;  /* 0x0000001f0700780c */ /* 0x000fda0003f04070 */
[----:B------:R-:W-:Y:S05]  /*0ec0*/  @P0 BRA `(.L_x_21) ;  /* 0x0000000000240947 */ /* 0x000fea0003800000 */
[----:B------:R-:W-:Y:S01]  /*0ed0*/  ISETP.GT.AND P0, PT, R19, R14, PT ;  /* 0x0000000e1300720c */ /* 0x000fe20003f04270 */
[----:B------:R-:W-:-:S05]  /*0ee0*/  IMAD.MOV.U32 R6, RZ, RZ, -0x1 ;  /* 0xffffffffff067424 */ /* 0x000fca00078e00ff */
[----:B------:R-:W-:-:S07]  /*0ef0*/  SHF.L.U32 R7, R6, R7, RZ ;  /* 0x0000000706077219 */ /* 0x000fce00000006ff */
[----:B------:R-:W-:-:S04]  /*0f00*/  VOTE.ANY R6, PT, P0 ;  /* 0x0000000000067806 */ /* 0x000fc800000e0100 */
[----:B------:R-:W-:-:S05]  /*0f10*/  LOP3.LUT P0, R7, R6, RZ, R7, 0xa0, !PT ;  /* 0x000000ff06077212 */ /* 0x000fca000780a007 */
[----:B------:R-:W-:-:S05]  /*0f20*/  VIADD R6, R7, 0xffffffff ;  /* 0xffffffff07067836 */ /* 0x000fca0000000000 */
[----:B------:R-:W-:-:S04]  /*0f30*/  LOP3.LUT R7, R7, R6, RZ, 0xc, !PT ;  /* 0x0000000607077212 */ /* 0x000fc800078e0cff */
[----:B------:R-:W4:Y:S02]  /*0f40*/  POPC R6, R7 ;  /* 0x0000000700067309 */ /* 0x000f240000000000 */
[----:B----4-:R-:W-:-:S07]  /*0f50*/  SEL R6, R6, 0xffffffff, P0 ;  /* 0xffffffff06067807 */ /* 0x010fce0000000000 */
.L_x_21:
[----:B------:R4:W3:Y:S02]  /*0f60*/  SHFL.IDX PT, R15, R19, R6, 0x1f ;  /* 0x00001f06130f7589 */ /* 0x0008e400000e0000 */
.L_x_20:
[----:B------:R-:W5:Y:S01]  /*0f70*/  S2R R13, SR_CgaCtaId ;  /* 0x00000000000d7919 */ /* 0x000f620000008800 */
[----:B------:R-:W-:Y:S01]  /*0f80*/  MOV R14, 0x400 ;  /* 0x00000400000e7802 */ /* 0x000fe20000000f00 */
[----:B------:R-:W-:-:S03]  /*0f90*/  IMAD.U32 R21, R0, -0x80000000, RZ ;  /* 0x8000000000157824 */ /* 0x000fc600078e00ff */
[----:B-----5:R-:W-:-:S05]  /*0fa0*/  LEA R13, R13, R14, 0x18 ;  /* 0x0000000e0d0d7211 */ /* 0x020fca00078ec0ff */
[----:B------:R-:W-:-:S04]  /*0fb0*/  IMAD R14, R10, 0x8, R13 ;  /* 0x000000080a0e7824 */ /* 0x000fc800078e020d */
[----:B------:R-:W5:Y:S02]  /*0fc0*/  SYNCS.PHASECHK.TRANS64.TRYWAIT P0, [R14+URZ+0xa0], R21 ;  /* 0x0000a0150e0075a7 */ /* 0x000f6400080011ff */
[----:B-----5:R-:W-:Y:S05]  /*0fd0*/  @!P0 BRA `(.L_x_22) ;  /* 0x0000004400e08947 */ /* 0x020fea0003800000 */
.L_x_88:
[----:B------:R-:W-:Y:S01]  /*0fe0*/  ELECT P0, URZ, PT ;  /* 0x0000000000ff782f */ /* 0x000fe20003800000 */
[----:B------:R-:W-:-:S12]  /*0ff0*/  IMAD.MOV.U32 R7, RZ, RZ, 0x1 ;  /* 0x00000001ff077424 */ /* 0x000fd800078e00ff */
[C---:B------:R-:W-:Y:S02]  /*1000*/  @P0 IMAD R13, R10.reuse, 0x10, R13 ;  /* 0x000000100a0d0824 */ /* 0x040fe400078e020d */
[----:B------:R-:W-:-:S03]  /*1010*/  VIADD R10, R10, 0x1 ;  /* 0x000000010a0a7836 */ /* 0x000fc60000000000 */
[----:B------:R4:W-:Y:S02]  /*1020*/  @P0 STS.128 [R13+0x37410], R4 ;  /* 0x037410040d000388 */ /* 0x0009e40000000c00 */
[----:B------:R-:W-:Y:S01]  /*1030*/  ISETP.NE.AND P0, PT, R10, 0x2, PT ;  /* 0x000000020a00780c */ /* 0x000fe20003f05270 */
[----:B------:R5:W-:Y:S06]  /*1040*/  MEMBAR.ALL.CTA ;  /* 0x0000000000007992 */ /* 0x000bec0000008000 */
[----:B-----5:R-:W5:Y:S01]  /*1050*/  FENCE.VIEW.ASYNC.S ;  /* 0x00000000000073c6 */ /* 0x020f620000000000 */
[----:B----4-:R-:W-:-:S02]  /*1060*/  SEL R21, RZ, 0x1, P0 ;  /* 0x00000001ff157807 */ /* 0x010fc40000000000 */
[----:B------:R-:W-:Y:S02]  /*1070*/  SEL R10, R10, RZ, P0 ;  /* 0x000000ff0a0a7207 */ /* 0x000fe40000000000 */
[----:B------:R-:W-:Y:S01]  /*1080*/  LOP3.LUT R0, R0, R21, RZ, 0x3c, !PT ;  /* 0x0000001500007212 */ /* 0x000fe200078e3cff */
[----:B-----5:R-:W-:Y:S06]  /*1090*/  BAR.SYNC.DEFER_BLOCKING 0x4, 0x20 ;  /* 0x0100800000007b1d */ /* 0x020fec0000010000 */
[----:B------:R4:W-:Y:S02]  /*10a0*/  SYNCS.ARRIVE.TRANS64.ART0 RZ, [R14+URZ+0x90], R7 ;  /* 0x000090070eff79a7 */ /* 0x0009e400085000ff */
.L_x_19:
[----:B------:R-:W-:-:S04]  /*10b0*/  IMAD.IADD R18, R17, 0x1, R18 ;  /* 0x0000000111127824 */ /* 0x000fc800078e0212 */
[C---:B---3--:R-:W-:Y:S01]  /*10c0*/  IMAD.HI.U32 R5, R18.reuse, R9, RZ ;  /* 0x0000000912057227 */ /* 0x048fe200078e00ff */
[----:B------:R-:W-:-:S04]  /*10d0*/  ISETP.GE.AND P0, PT, R18, 0x200, PT ;  /* 0x000002001200780c */ /* 0x000fc80003f06270 */
[----:B------:R-:W-:-:S04]  /*10e0*/  IADD3 R4, PT, PT, R18, -R5, RZ ;  /* 0x8000000512047210 */ /* 0x000fc80007ffe0ff */
[----:B------:R-:W-:-:S05]  /*10f0*/  SHF.R.U32.HI R4, RZ, UR8, R4 ;  /* 0x00000008ff047c19 */ /* 0x000fca0008011604 */
[----:B------:R-:W-:-:S05]  /*1100*/  IMAD.IADD R5, R5, 0x1, R4 ;  /* 0x0000000105057824 */ /* 0x000fca00078e0204 */
[----:B------:R-:W-:-:S04]  /*1110*/  SHF.R.U32.HI R5, RZ, UR10, R5 ;  /* 0x0000000aff057c19 */ /* 0x000fc80008011605 */
[----:B------:R-:W-:-:S05]  /*1120*/  IADD3 R5, PT, PT, -R5, RZ, RZ ;  /* 0x000000ff05057210 */ /* 0x000fca0007ffe1ff */
[----:B----4-:R-:W-:-:S04]  /*1130*/  IMAD R14, R8, R5, R18 ;  /* 0x00000005080e7224 */ /* 0x010fc800078e0212 */
[----:B--2---:R-:W-:-:S04]  /*1140*/  IMAD.HI.U32 R5, R14, R3, RZ ;  /* 0x000000030e057227 */ /* 0x004fc800078e00ff */
[----:B------:R-:W-:-:S05]  /*1150*/  IMAD.IADD R4, R14, 0x1, -R5 ;  /* 0x000000010e047824 */ /* 0x000fca00078e0a05 */
[----:B------:R-:W-:-:S04]  /*1160*/  SHF.R.U32.HI R4, RZ, UR7, R4 ;  /* 0x00000007ff047c19 */ /* 0x000fc80008011604 */
[----:B------:R-:W-:-:S04]  /*1170*/  IADD3 R5, PT, PT, R5, R4, RZ ;  /* 0x0000000405057210 */ /* 0x000fc80007ffe0ff */
[----:B------:R-:W-:-:S05]  /*1180*/  SHF.R.U32.HI R5, RZ, UR11, R5 ;  /* 0x0000000bff057c19 */ /* 0x000fca0008011605 */
[----:B------:R-:W-:-:S04]  /*1190*/  IMAD.HI.U32 R7, R5, R12, RZ ;  /* 0x0000000c05077227 */ /* 0x000fc800078e00ff */
[----:B------:R-:W-:-:S05]  /*11a0*/  IMAD.IADD R4, R5, 0x1, -R7 ;  /* 0x0000000105047824 */ /* 0x000fca00078e0a07 */
[----:B------:R-:W-:-:S04]  /*11b0*/  SHF.R.U32.HI R4, RZ, UR13, R4 ;  /* 0x0000000dff047c19 */ /* 0x000fc80008011604 */
[----:B------:R-:W-:-:S04]  /*11c0*/  IADD3 R4, PT, PT, R7, R4, RZ ;  /* 0x0000000407047210 */ /* 0x000fc80007ffe0ff */
[----:B------:R-:W-:-:S05]  /*11d0*/  SHF.R.U32.HI R4, RZ, UR12, R4 ;  /* 0x0000000cff047c19 */ /* 0x000fca0008011604 */
[----:B------:R-:W-:-:S04]  /*11e0*/  IMAD.MOV R4, RZ, RZ, -R4 ;  /* 0x000000ffff047224 */ /* 0x000fc800078e0a04 */
[----:B-1----:R-:W-:Y:S01]  /*11f0*/  IMAD R4, R11, R4, R5 ;  /* 0x000000040b047224 */ /* 0x002fe200078e0205 */
[----:B------:R-:W-:-:S03]  /*1200*/  IADD3 R5, PT, PT, -R5, RZ, RZ ;  /* 0x000000ff05057210 */ /* 0x000fc60007ffe1ff */
[----:B------:R-:W-:Y:S02]  /*1210*/  IMAD.IADD R4, R4, 0x1, R4 ;  /* 0x0000000104047824 */ /* 0x000fe400078e0204 */
[----:B------:R-:W-:-:S03]  /*1220*/  IMAD R5, R2, R5, R14 ;  /* 0x0000000502057224 */ /* 0x000fc600078e020e */
[----:B------:R-:W-:Y:S01]  /*1230*/  LOP3.LUT R4, R4, UR23, RZ, 0xfc, !PT ;  /* 0x0000001704047c12 */ /* 0x000fe2000f8efcff */
[----:B------:R-:W-:Y:S06]  /*1240*/  @!P0 BRA `(.L_x_23) ;  /* 0xfffffff800e08947 */ /* 0x000fec000383ffff */
.L_x_18:
[----:B------:R-:W3:Y:S01]  /*1250*/  S2UR UR4, SR_CgaCtaId ;  /* 0x00000000000479c3 */ /* 0x000ee20000008800 */
[----:B------:R-:W-:Y:S01]  /*1260*/  UMOV UR5, 0x400 ;  /* 0x0000040000057882 */ /* 0x000fe20000000000 */
[----:B------:R-:W-:Y:S01]  /*1270*/  IMAD.U32 R6, R0, -0x80000000, RZ ;  /* 0x8000000000067824 */ /* 0x000fe200078e00ff */
[C---:B------:R-:W-:Y:S01]  /*1280*/  ISETP.NE.AND P0, PT, R10.reuse, 0x1, PT ;  /* 0x000000010a00780c */ /* 0x040fe20003f05270 */
[----:B------:R-:W-:-:S05]  /*1290*/  VIADD R3, R10, 0x2 ;  /* 0x000000020a037836 */ /* 0x000fca0000000000 */
[----:B------:R-:W-:Y:S01]  /*12a0*/  SEL R3, R3, 0x1, P0 ;  /* 0x0000000103037807 */ /* 0x000fe20000000000 */
[----:B---3--:R-:W-:-:S06]  /*12b0*/  ULEA UR5, UR4, UR5, 0x18 ;  /* 0x0000000504057291 */ /* 0x008fcc000f8ec0ff */
[----:B--2---:R-:W-:-:S04]  /*12c0*/  LEA R2, R10, UR5, 0x3 ;  /* 0x000000050a027c11 */ /* 0x004fc8000f8e18ff */
[----:B------:R-:W2:Y:S02]  /*12d0*/  SYNCS.PHASECHK.TRANS64.TRYWAIT P1, [R2+URZ+0xa0], R6 ;  /* 0x0000a006020075a7 */ /* 0x000ea400080211ff */
[----:B--2---:R-:W-:Y:S05]  /*12e0*/  @!P1 BRA `(.L_x_24) ;  /* 0x0000004400349947 */ /* 0x004fea0003800000 */
.L_x_90:
[----:B------:R-:W-:Y:S02]  /*12f0*/  ELECT P2, URZ, PT ;  /* 0x0000000000ff782f */ /* 0x000fe40003840000 */
[C---:B------:R-:W-:Y:S01]  /*1300*/  ISETP.NE.AND P0, PT, R3.reuse, 0x2, PT ;  /* 0x000000020300780c */ /* 0x040fe20003f05270 */
[----:B--2---:R-:W-:Y:S02]  /*1310*/  IMAD.MOV.U32 R7, RZ, RZ, RZ ;  /* 0x000000ffff077224 */ /* 0x004fe400078e00ff */
[----:B------:R-:W-:Y:S01]  /*1320*/  IMAD.MOV.U32 R11, RZ, RZ, 0x1 ;  /* 0x00000001ff0b7424 */ /* 0x000fe200078e00ff */
[----:B------:R-:W-:Y:S02]  /*1330*/  ISETP.EQ.XOR P1, PT, R10, 0x1, !P0 ;  /* 0x000000010a00780c */ /* 0x000fe40004722a70 */
[----:B------:R-:W-:Y:S02]  /*1340*/  SEL R3, R3, RZ, P0 ;  /* 0x000000ff03037207 */ /* 0x000fe40000000000 */
[----:B------:R-:W-:-:S02]  /*1350*/  SEL R9, RZ, 0x1, !P1 ;  /* 0x00000001ff097807 */ /* 0x000fc40004800000 */
[----:B------:R-:W-:Y:S02]  /*1360*/  LEA R3, R3, UR5, 0x3 ;  /* 0x0000000503037c11 */ /* 0x000fe4000f8e18ff */
[----:B------:R-:W-:Y:S01]  /*1370*/  @P2 LEA R10, R10, UR5, 0x4 ;  /* 0x000000050a0a2c11 */ /* 0x000fe2000f8e20ff */
[----:B------:R-:W-:Y:S01]  /*1380*/  @P2 IMAD.MOV.U32 R6, RZ, RZ, -0x1 ;  /* 0xffffffffff062424 */ /* 0x000fe200078e00ff */
[----:B------:R-:W-:-:S04]  /*1390*/  LOP3.LUT R9, R0, R9, RZ, 0x3c, !PT ;  /* 0x0000000900097212 */ /* 0x000fc800078e3cff */
[----:B------:R3:W-:Y:S01]  /*13a0*/  @P2 STS.128 [R10+0x37410], R4 ;  /* 0x037410040a002388 */ /* 0x0007e20000000c00 */
[----:B------:R-:W-:Y:S01]  /*13b0*/  IMAD.U32 R8, R9, -0x80000000, RZ ;  /* 0x8000000009087824 */ /* 0x000fe200078e00ff */
[----:B------:R2:W-:Y:S06]  /*13c0*/  MEMBAR.ALL.CTA ;  /* 0x0000000000007992 */ /* 0x0005ec0000008000 */
[----:B--2---:R-:W2:Y:S02]  /*13d0*/  FENCE.VIEW.ASYNC.S ;  /* 0x00000000000073c6 */ /* 0x004ea40000000000 */
[----:B--2---:R-:W-:Y:S06]  /*13e0*/  BAR.SYNC.DEFER_BLOCKING 0x4, 0x20 ;  /* 0x0100800000007b1d */ /* 0x004fec0000010000 */
[----:B------:R3:W-:Y:S01]  /*13f0*/  SYNCS.ARRIVE.TRANS64.ART0 RZ, [R2+URZ+0x90], R11 ;  /* 0x0000900b02ff79a7 */ /* 0x0007e200085000ff */
[----:B------:R-:W2:Y:S02]  /*1400*/  SYNCS.PHASECHK.TRANS64.TRYWAIT P0, [R3+URZ+0xa0], R8 ;  /* 0x0000a008030075a7 */ /* 0x000ea400080011ff */
[----:B--23--:R-:W-:Y:S05]  /*1410*/  @!P0 BRA `(.L_x_25) ;  /* 0x0000004400008947 */ /* 0x00cfea0003800000 */
.L_x_17:
[----:B------:R-:W-:Y:S01]  /*1420*/  ISETP.NE.AND P0, PT, R126, 0x5, PT ;  /* 0x000000057e00780c */ /* 0x000fe20003f05270 */
[----:B------:R-:W-:-:S04]  /*1430*/  ULEA.HI UR14, UR4, UR4, URZ, 0x1 ;  /* 0x00000004040e7291 */ /* 0x000fc8000f8f08ff */
[----:B------:R-:W-:-:S04]  /*1440*/  ULOP3.LUT UR22, UR14, 0xfffffffe, URZ, 0xc0, !UPT ;  /* 0xfffffffe0e167892 */ /* 0x000fc8000f8ec0ff */
[----:B------:R-:W-:-:S04]  /*1450*/  UIADD3 UR15, UPT, UPT, -UR22, UR4, URZ ;  /* 0x00000004160f7290 */ /* 0x000fc8000fffe1ff */
[----:B------:R-:W-:Y:S08]  /*1460*/  @P0 BRA `(.L_x_26) ;  /* 0x0000000800640947 */ /* 0x000ff00003800000 */
[----:B------:R-:W-:Y:S02]  /*1470*/  UMOV UR34, 0x400 ;  /* 0x0000040000227882 */ /* 0x000fe40000000000 */
[----:B------:R-:W-:-:S09]  /*1480*/  ULEA UR34, UR4, UR34, 0x18 ;  /* 0x0000002204227291 */ /* 0x000fd2000f8ec0ff */
[----:B------:R-:W3:Y:S02]  /*1490*/  SYNCS.PHASECHK.TRANS64.TRYWAIT P0, [UR34+0x90], RZ ;  /* 0x000090ffff0075a7 */ /* 0x000ee40008001122 */
[----:B---3--:R-:W-:Y:S05]  /*14a0*/  @!P0 BRA `(.L_x_27) ;  /* 0x0000004000f48947 */ /* 0x008fea0003800000 */
.L_x_93:
[----:B------:R-:W4:Y:S01]  /*14b0*/  LDS.128 R4, [UR34+0x37410] ;  /* 0x03741022ff047984 */ /* 0x000f220008000c00 */
[----:B---3--:R-:W-:Y:S01]  /*14c0*/  HFMA2 R0, -RZ, RZ, 0, 5.9604644775390625e-08 ;  /* 0x00000001ff007431 */ /* 0x008fe200000001ff */
[----:B------:R-:W-:Y:S01]  /*14d0*/  UMOV UR38, 0x1 ;  /* 0x0000000100267882 */ /* 0x000fe20000000000 */
[----:B------:R-:W-:Y:S01]  /*14e0*/  UMOV UR37, URZ ;  /* 0x000000ff00257c82 */ /* 0x000fe20008000000 */
[----:B------:R3:W-:Y:S06]  /*14f0*/  MEMBAR.ALL.CTA ;  /* 0x0000000000007992 */ /* 0x0007ec0000008000 */
[----:B---3--:R-:W3:Y:S02]  /*1500*/  FENCE.VIEW.ASYNC.S ;  /* 0x00000000000073c6 */ /* 0x008ee40000000000 */
[----:B---3--:R3:W-:Y:S01]  /*1510*/  SYNCS.ARRIVE.TRANS64.ART0 RZ, [UR34+0xa0], R0 ;  /* 0x0000a000ffff79a7 */ /* 0x0087e20008500022 */
[----:B----4-:R-:W-:-:S13]  /*1520*/  ISETP.NE.AND P0, PT, R7, 0x1, PT ;  /* 0x000000010700780c */ /* 0x010fda0003f05270 */
[----:B---3--:R-:W-:Y:S05]  /*1530*/  @P0 BRA `(.L_x_28) ;  /* 0x0000000400a80947 */ /* 0x008fea0003800000 */
[----:B------:R-:W-:Y:S01]  /*1540*/  R2UR UR5, R4 ;  /* 0x00000000040572ca */ /* 0x000fe200000e0000 */
[----:B------:R-:W-:Y:S01]  /*1550*/  IMAD.MOV.U32 R8, RZ, RZ, 0x1 ;  /* 0x00000001ff087424 */ /* 0x000fe200078e00ff */
[----:B------:R-:W-:Y:S01]  /*1560*/  R2UR UR12, R5 ;  /* 0x00000000050c72ca */ /* 0x000fe200000e0000 */
[----:B------:R-:W-:Y:S01]  /*1570*/  IMAD.MOV.U32 R2, RZ, RZ, RZ ;  /* 0x000000ffff027224 */ /* 0x000fe200078e00ff */
[----:B------:R-:W-:Y:S01]  /*1580*/  R2UR UR28, R6 ;  /* 0x00000000061c72ca */ /* 0x000fe200000e0000 */
[----:B------:R-:W3:Y:S01]  /*1590*/  LDCU.64 UR48, c[0x0][0x348] ;  /* 0x00006900ff3077ac */ /* 0x000ee20008000a00 */
[----:B------:R-:W-:Y:S01]  /*15a0*/  UIADD3 UR36, UPT, UPT, UR15, UR15, URZ ;  /* 0x0000000f0f247290 */ /* 0x000fe2000fffe0ff */
[----:B------:R-:W-:Y:S01]  /*15b0*/  UMOV UR38, 0x1 ;  /* 0x0000000100267882 */ /* 0x000fe20000000000 */
[----:B------:R-:W-:-:S11]  /*15c0*/  UMOV UR37, URZ ;  /* 0x000000ff00257c82 */ /* 0x000fd60008000000 */
.L_x_34:
[----:B------:R-:W-:Y:S02]  /*15d0*/  USHF.L.U32 UR4, UR38, 0x1f, URZ ;  /* 0x0000001f26047899 */ /* 0x000fe400080006ff */
[----:B-1----:R-:W-:Y:S02]  /*15e0*/  ULEA UR6, UR37, UR34, 0x3 ;  /* 0x0000002225067291 */ /* 0x002fe4000f8e18ff */
[----:B---3--:R-:W-:Y:S02]  /*15f0*/  UIADD3 UR44, UP2, UPT, UR48, 0xc0, URZ ;  /* 0x000000c0302c7890 */ /* 0x008fe4000ff5e0ff */
[----:B------:R-:W-:Y:S01]  /*1600*/  MOV R0, UR4 ;  /* 0x0000000400007c02 */ /* 0x000fe20008000f00 */
[----:B------:R-:W-:Y:S02]  /*1610*/  ULEA.HI UR4, UR5, UR5, URZ, 0x1 ;  /* 0x0000000505047291 */ /* 0x000fe4000f8f08ff */
[----:B------:R-:W-:Y:S02]  /*1620*/  ULEA UR27, UR12, UR23, 0x1 ;  /* 0x000000170c1b7291 */ /* 0x000fe4000f8e08ff */
[----:B------:R1:W3:Y:S01]  /*1630*/  SYNCS.PHASECHK.TRANS64.TRYWAIT P1, [UR6+0x38], R0 ;  /* 0x00003800ff0075a7 */ /* 0x0002e20008021106 */
[----:B------:R-:W-:-:S02]  /*1640*/  ULOP3.LUT UR6, UR4, 0xfffffffe, URZ, 0xc0, !UPT ;  /* 0xfffffffe04067892 */ /* 0x000fc4000f8ec0ff */
[----:B------:R-:W-:Y:S02]  /*1650*/  USHF.R.S32.HI UR4, URZ, 0x1, UR4 ;  /* 0x00000001ff047899 */ /* 0x000fe40008011404 */
[----:B------:R-:W-:Y:S02]  /*1660*/  UISETP.NE.AND UP4, UPT, UR5, UR6, UPT ;  /* 0x000000060500728c */ /* 0x000fe4000bf85270 */
[----:B------:R-:W-:Y:S02]  /*1670*/  UIADD3 UR7, UPT, UPT, UR4, -0x1, URZ ;  /* 0xffffffff04077890 */ /* 0x000fe4000fffe0ff */
[----:B------:R-:W-:Y:S02]  /*1680*/  UISETP.LT.AND UP4, UPT, UR5, URZ, UP4 ;  /* 0x000000ff0500728c */ /* 0x000fe4000a781270 */
[----:B------:R-:W-:Y:S02]  /*1690*/  UIADD3 UR46, UP3, UPT, UR48, 0x40, URZ ;  /* 0x00000040302e7890 */ /* 0x000fe4000ff7e0ff */
[----:B------:R-:W-:-:S02]  /*16a0*/  UIADD3 UR42, UP1, UPT, UR48, 0x140, URZ ;  /* 0x00000140302a7890 */ /* 0x000fc4000ff3e0ff */
[----:B------:R-:W-:Y:S02]  /*16b0*/  UIADD3 UR40, UP0, UPT, UR48, 0x1c0, URZ ;  /* 0x000001c030287890 */ /* 0x000fe4000ff1e0ff */
[----:B------:R-:W-:Y:S02]  /*16c0*/  UIADD3.X UR45, UPT, UPT, URZ, UR49, URZ, UP2, !UPT ;  /* 0x00000031ff2d7290 */ /* 0x000fe400097fe4ff */
[----:B------:R-:W-:Y:S02]  /*16d0*/  UIADD3.X UR47, UPT, UPT, URZ, UR49, URZ, UP3, !UPT ;  /* 0x00000031ff2f7290 */ /* 0x000fe40009ffe4ff */
[----:B------:R-:W-:Y:S02]  /*16e0*/  @!UP4 UIADD3 UR7, UPT, UPT, UR4, URZ, URZ ;  /* 0x000000ff0407c290 */ /* 0x000fe4000fffe0ff */
[----:B------:R-:W-:Y:S02]  /*16f0*/  UIADD3.X UR43, UPT, UPT, URZ, UR49, URZ, UP1, !UPT ;  /* 0x00000031ff2b7290 */ /* 0x000fe40008ffe4ff */
[----:B------:R-:W-:-:S02]  /*1700*/  UIADD3 UR20, UPT, UPT, UR7, UR7, URZ ;  /* 0x0000000707147290 */ /* 0x000fc4000fffe0ff */
[----:B------:R-:W-:Y:S02]  /*1710*/  UIADD3.X UR41, UPT, UPT, URZ, UR49, URZ, UP0, !UPT ;  /* 0x00000031ff297290 */ /* 0x000fe400087fe4ff */
[----:B------:R-:W-:Y:S02]  /*1720*/  USHF.L.U32 UR27, UR27, 0x6, URZ ;  /* 0x000000061b1b7899 */ /* 0x000fe400080006ff */
[----:B------:R-:W-:Y:S02]  /*1730*/  ULEA UR7, UR7, UR21, 0x8 ;  /* 0x0000001507077291 */ /* 0x000fe4000f8e40ff */
[----:B------:R-:W-:Y:S02]  /*1740*/  ULOP3.LUT UR20, UR20, UR23, URZ, 0xfc, !UPT ;  /* 0x0000001714147292 */ /* 0x000fe4000f8efcff */
[----:B------:R-:W-:Y:S01]  /*1750*/  UISETP.NE.AND UP2, UPT, UR23, URZ, UPT ;  /* 0x000000ff1700728c */ /* 0x000fe2000bf45270 */
[----:B------:R-:W-:Y:S01]  /*1760*/  UMOV UR35, URZ ;  /* 0x000000ff00237c82 */ /* 0x000fe20008000000 */
[----:B------:R-:W-:Y:S01]  /*1770*/  UMOV UR18, URZ ;  /* 0x000000ff00127c82 */ /* 0x000fe20008000000 */
[----:B-1----:R-:W-:-:S08]  /*1780*/  UMOV UR10, URZ ;  /* 0x000000ff000a7c82 */ /* 0x002fd00008000000 */
.L_x_32:
[----:B----4-:R-:W-:Y:S02]  /*1790*/  USHF.L.U32 UR6, UR35, 0x8, URZ ;  /* 0x0000000823067899 */ /* 0x010fe400080006ff */
[----:B------:R-:W-:Y:S02]  /*17a0*/  USHF.L.U32 UR19, UR35, 0x2, URZ ;  /* 0x0000000223137899 */ /* 0x000fe400080006ff */
[----:B------:R-:W-:Y:S01]  /*17b0*/  ULEA UR5, UR37, UR34, 0x3 ;  /* 0x0000002225057291 */ /* 0x000fe2000f8e18ff */
[----:B-1-3--:R-:W-:Y:S11]  /*17c0*/  @P1 BRA `(.L_x_29) ;  /* 0x0000000000101947 */ /* 0x00aff60003800000 */
[----:B------:R-:W-:-:S06]  /*17d0*/  USHF.L.U32 UR4, UR38, 0x1f, URZ ;  /* 0x0000001f26047899 */ /* 0x000fcc00080006ff */
[----:B------:R-:W-:-:S04]  /*17e0*/  MOV R0, UR4 ;  /* 0x0000000400007c02 */ /* 0x000fc80008000f00 */
[----:B------:R-:W1:Y:S02]  /*17f0*/  SYNCS.PHASECHK.TRANS64.TRYWAIT P0, [UR5+0x38], R0 ;  /* 0x00003800ff0075a7 */ /* 0x000e640008001105 */
[----:B-1----:R-:W-:Y:S05]  /*1800*/  @!P0 BRA `(.L_x_30) ;  /* 0x0000004000348947 */ /* 0x002fea0003800000 */
.L_x_29:
[----:B------:R-:W-:Y:S05]  /*1810*/  BRA.U UP2, `(.L_x_31) ;  /* 0x00000001020c7547 */ /* 0x000fea000b800000 */
[----:B------:R-:W-:-:S13]  /*1820*/  ELECT P0, URZ, PT ;  /* 0x0000000000ff782f */ /* 0x000fda0003800000 */
[----:B-1----:R-:W-:-:S04]  /*1830*/  @P0 MOV R0, 0xe000 ;  /* 0x0000e00000000802 */ /* 0x002fc80000000f00 */
[----:B------:R3:W-:Y:S03]  /*1840*/  @P0 SYNCS.ARRIVE.TRANS64 RZ, [UR5], R0 ;  /* 0x00000000ffff09a7 */ /* 0x0007e60008000005 */
.L_x_31:
[----:B------:R-:W-:Y:S01]  /*1850*/  USHF.L.U32 UR4, UR37, 0xf, URZ ;  /* 0x0000000f25047899 */ /* 0x000fe200080006ff */
[----:B------:R-:W-:Y:S01]  /*1860*/  PLOP3.LUT P1, PT, PT, PT, PT, 0x80, 0x8 ;  /* 0x000000000008781c */ /* 0x000fe20003f2f070 */
[----:B------:R-:W-:Y:S02]  /*1870*/  USHF.L.U32 UR24, UR37, 0xe, URZ ;  /* 0x0000000e25187899 */ /* 0x000fe400080006ff */
[----:B------:R-:W-:Y:S02]  /*1880*/  ULEA UR16, UR37, UR34, 0xb ;  /* 0x0000002225107291 */ /* 0x000fe4000f8e58ff */
[----:B------:R-:W-:Y:S02]  /*1890*/  UIADD3 UR37, UPT, UPT, UR37, 0x1, URZ ;  /* 0x0000000125257890 */ /* 0x000fe4000fffe0ff */
[----:B------:R-:W-:Y:S02]  /*18a0*/  UISETP.GT.U32.AND UP0, UPT, UR35, 0xe, UPT ;  /* 0x0000000e2300788c */ /* 0x000fe4000bf04070 */
[----:B------:R-:W-:-:S02]  /*18b0*/  UISETP.NE.AND UP1, UPT, UR37, 0x7, UPT ;  /* 0x000000072500788c */ /* 0x000fc4000bf25270 */
[----:B------:R-:W-:Y:S02]  /*18c0*/  ULEA.HI.SX32 UR4, UR4, UR34, 0x1f ;  /* 0x0000002204047291 */ /* 0x000fe4000f8ffaff */
[----:B------:R-:W-:Y:S01]  /*18d0*/  USEL UR9, URZ, 0x1, UP1 ;  /* 0x00000001ff097887 */ /* 0x000fe20008800000 */
[----:B------:R-:W-:Y:S01]  /*18e0*/  PLOP3.LUT P0, PT, PT, PT, UP0, 0x80, 0x8 ;  /* 0x000000000008781c */ /* 0x000fe20003f0f008 */
[----:B------:R-:W-:Y:S02]  /*18f0*/  ULEA.HI.SX32 UR24, UR24, UR34, 0x1f ;  /* 0x0000002218187291 */ /* 0x000fe4000f8ffaff */
[----:B------:R-:W-:Y:S02]  /*1900*/  ULEA UR8, UR15, UR16, 0xa ;  /* 0x000000100f087291 */ /* 0x000fe4000f8e50ff */
[----:B------:R-:W-:Y:S02]  /*1910*/  ULOP3.LUT UR38, UR38, UR9, URZ, 0x3c, !UPT ;  /* 0x0000000926267292 */ /* 0x000fe4000f8e3cff */
[----:B------:R-:W-:-:S02]  /*1920*/  ULOP3.LUT UR5, UR5, 0xfefffff8, URZ, 0xc0, !UPT ;  /* 0xfefffff805057892 */ /* 0x000fc4000f8ec0ff */
[----:B------:R-:W-:Y:S02]  /*1930*/  USEL UR37, UR37, URZ, UP1 ;  /* 0x000000ff25257287 */ /* 0x000fe40008800000 */
[----:B------:R-:W-:Y:S02]  /*1940*/  UIADD3 UR4, UPT, UPT, UR4, 0x6400, URZ ;  /* 0x0000640004047890 */ /* 0x000fe4000fffe0ff */
[----:B------:R-:W-:Y:S02]  /*1950*/  UIADD3 UR24, UPT, UPT, UR24, 0x22400, URZ ;  /* 0x0002240018187890 */ /* 0x000fe4000fffe0ff */
[----:B------:R-:W-:Y:S02]  /*1960*/  UIADD3 UR16, UPT, UPT, UR16, 0x30400, URZ ;  /* 0x0003040010107890 */ /* 0x000fe4000fffe0ff */
[----:B------:R-:W-:Y:S02]  /*1970*/  UIADD3 UR11, UPT, UPT, UR36, UR19, URZ ;  /* 0x00000013240b7290 */ /* 0x000fe4000fffe0ff */
[----:B------:R-:W-:Y:S01]  /*1980*/  UIADD3 UR8, UPT, UPT, UR8, 0x33c00, URZ ;  /* 0x00033c0008087890 */ /* 0x000fe2000fffe0ff */
[----:B------:R4:W-:Y:S01]  /*1990*/  UTMALDG.2D.2CTA [UR4], [UR46], desc[URZ] ;  /* 0x0000ff042e0075b4 */ /* 0x0009e20008209000 */
[----:B------:R-:W-:-:S02]  /*19a0*/  @!UP0 USHF.L.U32 UR32, UR38, 0x1f, URZ ;  /* 0x0000001f26208899 */ /* 0x000fc400080006ff */
[----:B------:R-:W-:Y:S01]  /*19b0*/  @!UP0 ULEA UR33, UR37, UR34, 0x3 ;  /* 0x0000002225218291 */ /* 0x000fe2000f8e18ff */
[----:B------:R-:W-:Y:S01]  /*19c0*/  UMOV UR26, UR6 ;  /* 0x00000006001a7c82 */ /* 0x000fe20008000000 */
[----:B------:R-:W-:Y:S01]  /*19d0*/  UMOV UR25, UR5 ;  /* 0x0000000500197c82 */ /* 0x000fe20008000000 */
[----:B------:R-:W-:Y:S01]  /*19e0*/  UMOV UR17, UR5 ;  /* 0x0000000500117c82 */ /* 0x000fe20008000000 */
[----:B-1-3--:R-:W-:Y:S01]  /*19f0*/  IMAD.U32 R0, RZ, RZ, UR32 ;  /* 0x00000020ff007e24 */ /* 0x00afe2000f8e00ff */
[----:B------:R-:W-:Y:S01]  /*1a00*/  UMOV UR29, 0x30000 ;  /* 0x00030000001d7882 */ /* 0x000fe20000000000 */
[----:B------:R-:W-:Y:S01]  /*1a10*/  UMOV UR13, UR28 ;  /* 0x0000001c000d7c82 */ /* 0x000fe20008000000 */
[----:B------:R-:W-:Y:S01]  /*1a20*/  UMOV UR9, UR5 ;  /* 0x0000000500097c82 */ /* 0x000fe20008000000 */
[----:B------:R4:W-:Y:S01]  /*1a30*/  UTMALDG.3D.2CTA [UR24], [UR44], desc[URZ] ;  /* 0x0000ff182c0075b4 */ /* 0x0009e20008211000 */
[----:B------:R-:W-:-:S04]  /*1a40*/  UIADD3 UR35, UPT, UPT, UR35, 0x1, URZ ;  /* 0x0000000123237890 */ /* 0x000fc8000fffe0ff */
[----:B------:R-:W-:Y:S01]  /*1a50*/  UISETP.NE.AND UP0, UPT, UR35, 0x10, UPT ;  /* 0x000000102300788c */ /* 0x000fe2000bf05270 */
[----:B------:R4:W-:Y:S01]  /*1a60*/  UTMALDG.3D.2CTA [UR16], [UR42], desc[URZ] ;  /* 0x0000ff102a0075b4 */ /* 0x0009e20008211000 */
[----:B------:R4:W-:Y:S01]  /*1a70*/  UTMALDG.4D.MULTICAST.2CTA [UR8], [UR40], UR29, desc[URZ] ;  /* 0x0000ff08280073b4 */ /* 0x0009e2000821981d */
[----:B------:R4:W1:Y:S06]  /*1a80*/  @!P0 SYNCS.PHASECHK.TRANS64.TRYWAIT P1, [UR33+0x38], R0 ;  /* 0x00003800ff0085a7 */ /* 0x00086c0008021121 */
[----:B------:R-:W-:Y:S05]  /*1a90*/  BRA.U UP0, `(.L_x_32) ;  /* 0xfffffffd003c7547 */ /* 0x000fea000b83ffff */
[----:B--2---:R-:W-:Y:S02]  /*1aa0*/  LEA R3, R8, UR34, 0x3 ;  /* 0x0000002208037c11 */ /* 0x004fe4000f8e18ff */
[----:B------:R-:W-:-:S04]  /*1ab0*/  SHF.L.U32 R4, R2, 0x1f, RZ ;  /* 0x0000001f02047819 */ /* 0x000fc800000006ff */
[----:B------:R-:W2:Y:S02]  /*1ac0*/  SYNCS.PHASECHK.TRANS64.TRYWAIT P0, [R3+URZ+0x90], R4 ;  /* 0x00009004030075a7 */ /* 0x000ea400080011ff */
[----:B--2---:R-:W-:Y:S05]  /*1ad0*/  @!P0 BRA `(.L_x_33) ;  /* 0x0000003c00a08947 */ /* 0x004fea0003800000 */
.L_x_96:
[C---:B------:R-:W-:Y:S01]  /*1ae0*/  LEA R4, R8.reuse, UR34, 0x4 ;  /* 0x0000002208047c11 */ /* 0x040fe2000f8e20ff */
[----:B------:R-:W-:Y:S02]  /*1af0*/  VIADD R8, R8, 0x1 ;  /* 0x0000000108087836 */ /* 0x000fe40000000000 */
[----:B----4-:R-:W-:-:S03]  /*1b00*/  IMAD.MOV.U32 R0, RZ, RZ, 0x1 ;  /* 0x00000001ff007424 */ /* 0x010fc600078e00ff */
[----:B--2---:R-:W2:Y:S01]  /*1b10*/  LDS.128 R4, [R4+0x37410] ;  /* 0x0374100004047984 */ /* 0x004ea20000000c00 */
[C---:B-1----:R-:W-:Y:S01]  /*1b20*/  ISETP.NE.AND P1, PT, R8.reuse, 0x2, PT ;  /* 0x000000020800780c */ /* 0x042fe20003f25270 */
[----:B------:R1:W-:Y:S06]  /*1b30*/  MEMBAR.ALL.CTA ;  /* 0x0000000000007992 */ /* 0x0003ec0000008000 */
[----:B-1----:R-:W1:Y:S01]  /*1b40*/  FENCE.VIEW.ASYNC.S ;  /* 0x00000000000073c6 */ /* 0x002e620000000000 */
[----:B------:R-:W-:Y:S01]  /*1b50*/  SEL R8, R8, RZ, P1 ;  /* 0x000000ff08087207 */ /* 0x000fe20000800000 */
[----:B-1----:R1:W-:Y:S01]  /*1b60*/  SYNCS.ARRIVE.TRANS64.ART0 RZ, [R3+URZ+0xa0], R0 ;  /* 0x0000a00003ff79a7 */ /* 0x0023e200085000ff */
[----:B--2---:R-:W-:-:S02]  /*1b70*/  ISETP.NE.AND P0, PT, R7, 0x1, PT ;  /* 0x000000010700780c */ /* 0x004fc40003f05270 */
[----:B------:R-:W-:Y:S02]  /*1b80*/  R2UR UR5, R4 ;  /* 0x00000000040572ca */ /* 0x000fe400000e0000 */
[----:B------:R-:W-:Y:S02]  /*1b90*/  R2UR UR12, R5 ;  /* 0x00000000050c72ca */ /* 0x000fe400000e0000 */
[----:B------:R-:W-:Y:S02]  /*1ba0*/  R2UR UR28, R6 ;  /* 0x00000000061c72ca */ /* 0x000fe400000e0000 */
[----:B-1----:R-:W-:-:S04]  /*1bb0*/  SEL R3, RZ, 0x1, P1 ;  /* 0x00000001ff037807 */ /* 0x002fc80000800000 */
[----:B------:R-:W-:Y:S01]  /*1bc0*/  LOP3.LUT R2, R2, R3, RZ, 0x3c, !PT ;  /* 0x0000000302027212 */ /* 0x000fe200078e3cff */
[----:B------:R-:W-:Y:S08]  /*1bd0*/  @!P0 BRA `(.L_x_34) ;  /* 0xfffffff8007c8947 */ /* 0x000ff0000383ffff */
.L_x_28:
[----:B------:R-:W-:Y:S02]  /*1be0*/  UIADD3 UR4, UPT, UPT, UR37, 0x2, URZ ;  /* 0x0000000225047890 */ /* 0x000fe4000fffe0ff */
[----:B------:R-:W-:-:S04]  /*1bf0*/  UISETP.NE.AND UP0, UPT, UR37, 0x6, UPT ;  /* 0x000000062500788c */ /* 0x000fc8000bf05270 */
[----:B------:R-:W-:-:S04]  /*1c00*/  USEL UR4, UR4, 0x1, UP0 ;  /* 0x0000000104047887 */ /* 0x000fc80008000000 */
[----:B------:R-:W-:Y:S02]  /*1c10*/  UIADD3 UR5, UPT, UPT, UR4, 0x1, URZ ;  /* 0x0000000104057890 */ /* 0x000fe4000fffe0ff */
[----:B------:R-:W-:-:S04]  /*1c20*/  UISETP.NE.AND UP1, UPT, UR4, 0x7, UPT ;  /* 0x000000070400788c */ /* 0x000fc8000bf25270 */
[----:B------:R-:W-:Y:S02]  /*1c30*/  USEL UR5, UR5, 0x1, UP1 ;  /* 0x0000000105057887 */ /* 0x000fe40008800000 */
[----:B------:R-:W-:Y:S02]  /*1c40*/  UISETP.EQ.XOR UP1, UPT, UR37, 0x6, !UP1 ;  /* 0x000000062500788c */ /* 0x000fe4000cf22a70 */
[----:B------:R-:W-:Y:S02]  /*1c50*/  UIADD3 UR4, UPT, UPT, UR5, 0x1, URZ ;  /* 0x0000000105047890 */ /* 0x000fe4000fffe0ff */
[----:B------:R-:W-:Y:S02]  /*1c60*/  UISETP.NE.AND UP0, UPT, UR5, 0x7, UPT ;  /* 0x000000070500788c */ /* 0x000fe4000bf05270 */
[----:B------:R-:W-:Y:S02]  /*1c70*/  UISETP.EQ.XOR UP1, UPT, UR5, 0x7, UP1 ;  /* 0x000000070500788c */ /* 0x000fe40008f22a70 */
[----:B------:R-:W-:-:S04]  /*1c80*/  USEL UR4, UR4, 0x1, UP0 ;  /* 0x0000000104047887 */ /* 0x000fc80008000000 */
[----:B-1----:R-:W-:Y:S02]  /*1c90*/  UIADD3 UR6, UPT, UPT, UR4, 0x1, URZ ;  /* 0x0000000104067890 */ /* 0x002fe4000fffe0ff */
[----:B------:R-:W-:Y:S02]  /*1ca0*/  UISETP.NE.AND UP0, UPT, UR4, 0x7, UPT ;  /* 0x000000070400788c */ /* 0x000fe4000bf05270 */
[----:B------:R-:W-:Y:S02]  /*1cb0*/  UISETP.EQ.XOR UP1, UPT, UR4, 0x7, UP1 ;  /* 0x000000070400788c */ /* 0x000fe40008f22a70 */
[----:B------:R-:W-:-:S04]  /*1cc0*/  USEL UR6, UR6, 0x1, UP0 ;  /* 0x0000000106067887 */ /* 0x000fc80008000000 */
[----:B------:R-:W-:Y:S02]  /*1cd0*/  UIADD3 UR5, UPT, UPT, UR6, 0x1, URZ ;  /* 0x0000000106057890 */ /* 0x000fe4000fffe0ff */
[----:B------:R-:W-:Y:S02]  /*1ce0*/  UISETP.NE.AND UP0, UPT, UR6, 0x7, UPT ;  /* 0x000000070600788c */ /* 0x000fe4000bf05270 */
[----:B------:R-:W-:Y:S02]  /*1cf0*/  UISETP.EQ.XOR UP1, UPT, UR6, 0x7, UP1 ;  /* 0x000000070600788c */ /* 0x000fe40008f22a70 */
[----:B------:R-:W-:-:S04]  /*1d00*/  USEL UR5, UR5, 0x1, UP0 ;  /* 0x0000000105057887 */ /* 0x000fc80008000000 */
[----:B------:R-:W-:Y:S02]  /*1d10*/  UISETP.EQ.XOR UP1, UPT, UR5, 0x7, UP1 ;  /* 0x000000070500788c */ /* 0x000fe40008f22a70 */
[----:B------:R-:W-:Y:S02]  /*1d20*/  UISETP.NE.AND UP0, UPT, UR5, 0x7, UPT ;  /* 0x000000070500788c */ /* 0x000fe4000bf05270 */
[----:B------:R-:W-:Y:S02]  /*1d30*/  USEL UR4, URZ, 0x1, !UP1 ;  /* 0x00000001ff047887 */ /* 0x000fe4000c800000 */
[----:B------:R-:W-:Y:S02]  /*1d40*/  USEL UR5, UR5, URZ, UP0 ;  /* 0x000000ff05057287 */ /* 0x000fe40008000000 */
[----:B------:R-:W-:Y:S02]  /*1d50*/  ULOP3.LUT UR4, UR38, UR4, URZ, 0x3c, !UPT ;  /* 0x0000000426047292 */ /* 0x000fe4000f8e3cff */
[----:B------:R-:W-:-:S02]  /*1d60*/  ULEA UR5, UR5, UR34, 0x3 ;  /* 0x0000002205057291 */ /* 0x000fc4000f8e18ff */
[----:B------:R-:W-:Y:S02]  /*1d70*/  USHF.L.U32 UR4, UR4, 0x1f, URZ ;  /* 0x0000001f04047899 */ /* 0x000fe400080006ff */
[----:B------:R-:W-:-:S04]  /*1d80*/  UISETP.NE.AND UP0, UPT, UR23, URZ, UPT ;  /* 0x000000ff1700728c */ /* 0x000fc8000bf05270 */
[----:B------:R-:W-:-:S04]  /*1d90*/  MOV R0, UR4 ;  /* 0x0000000400007c02 */ /* 0x000fc80008000f00 */
[----:B------:R-:W1:Y:S02]  /*1da0*/  SYNCS.PHASECHK.TRANS64.TRYWAIT P0, [UR5+0x38], R0 ;  /* 0x00003800ff0075a7 */ /* 0x000e640008001105 */
[----:B-1----:R-:W-:Y:S05]  /*1db0*/  @!P0 BRA `(.L_x_35) ;  /* 0x0000003c00008947 */ /* 0x002fea0003800000 */
.L_x_98:
[----:B------:R-:W-:Y:S05]  /*1dc0*/  BRA.U UP0, `(.L_x_26) ;  /* 0x00000001000c7547 */ /* 0x000fea000b800000 */
[----:B------:R-:W-:-:S13]  /*1dd0*/  ELECT P0, URZ, PT ;  /* 0x0000000000ff782f */ /* 0x000fda0003800000 */
[----:B-1----:R-:W-:-:S04]  /*1de0*/  @P0 MOV R0, 0xe000 ;  /* 0x0000e00000000802 */ /* 0x002fc80000000f00 */
[----:B------:R3:W-:Y:S03]  /*1df0*/  @P0 SYNCS.ARRIVE.TRANS64 RZ, [UR5], R0 ;  /* 0x00000000ffff09a7 */ /* 0x0007e60008000005 */
.L_x_26:
[----:B------:R-:W-:-:S13]  /*1e00*/  ISETP.NE.AND P0, PT, R126, 0x4, PT ;  /* 0x000000047e00780c */ /* 0x000fda0003f05270 */
[----:B------:R-:W-:Y:S05]  /*1e10*/  @P0 BRA `(.L_x_36) ;  /* 0x0000000c00880947 */ /* 0x000fea0003800000 */
[----:B------:R-:W4:Y:S01]  /*1e20*/  S2UR UR12, SR_CgaCtaId ;  /* 0x00000000000c79c3 */ /* 0x000f220000008800 */
[----:B------:R-:W-:Y:S01]  /*1e30*/  NOP ;  /* 0x0000000000007918 */ /* 0x000fe20000000000 */
[----:B------:R-:W-:Y:S02]  /*1e40*/  UMOV UR4, 0x400 ;  /* 0x0000040000047882 */ /* 0x000fe40000000000 */
[----:B----4-:R-:W-:-:S04]  /*1e50*/  ULEA UR12, UR12, UR4, 0x18 ;  /* 0x000000040c0c7291 */ /* 0x010fc8000f8ec0ff */
[----:B------:R-:W-:Y:S06]  /*1e60*/  BAR.SYNC.DEFER_BLOCKING 0x3, 0xa0 ;  /* 0x00c2800000007b1d */ /* 0x000fec0000010000 */
[----:B-1-3--:R-:W1:Y:S01]  /*1e70*/  LDS R0, [UR12+0xb8] ;  /* 0x0000b80cff007984 */ /* 0x00ae620008000800 */
[----:B------:R-:W3:Y:S02]  /*1e80*/  SYNCS.PHASECHK.TRANS64.TRYWAIT P0, [UR12+0x90], RZ ;  /* 0x000090ffff0075a7 */ /* 0x000ee4000800110c */
[----:B-1-3--:R-:W-:Y:S05]  /*1e90*/  @!P0 BRA `(.L_x_37) ;  /* 0x0000003800e88947 */ /* 0x00afea0003800000 */
.L_x_100:
[----:B--2---:R-:W2:Y:S01]  /*1ea0*/  LDS R3, [UR12+0x3741c] ;  /* 0x03741c0cff037984 */ /* 0x004ea20008000800 */
[----:B-1----:R-:W-:Y:S01]  /*1eb0*/  IMAD.MOV.U32 R2, RZ, RZ, 0x1 ;  /* 0x00000001ff027424 */ /* 0x002fe200078e00ff */
[----:B------:R-:W-:Y:S01]  /*1ec0*/  R2UR UR35, R0 ;  /* 0x00000000002372ca */ /* 0x000fe200000e0000 */
[----:B------:R-:W-:Y:S01]  /*1ed0*/  UMOV UR33, 0x1 ;  /* 0x0000000100217882 */ /* 0x000fe20000000000 */
[----:B------:R1:W-:Y:S06]  /*1ee0*/  MEMBAR.ALL.CTA ;  /* 0x0000000000007992 */ /* 0x0003ec0000008000 */
[----:B-1----:R-:W1:Y:S01]  /*1ef0*/  FENCE.VIEW.ASYNC.S ;  /* 0x00000000000073c6 */ /* 0x002e620000000000 */
[----:B------:R-:W-:Y:S01]  /*1f00*/  UMOV UR34, 0x1 ;  /* 0x0000000100227882 */ /* 0x000fe20000000000 */
[----:B------:R-:W-:Y:S01]  /*1f10*/  IMAD.MOV.U32 R0, RZ, RZ, 0x1 ;  /* 0x00000001ff007424 */ /* 0x000fe200078e00ff */
[----:B-1----:R1:W-:Y:S01]  /*1f20*/  SYNCS.ARRIVE.TRANS64.ART0 RZ, [UR12+0xa0], R2 ;  /* 0x0000a002ffff79a7 */ /* 0x0023e2000850000c */
[----:B--2---:R-:W-:-:S13]  /*1f30*/  ISETP.NE.AND P0, PT, R3, 0x1, PT ;  /* 0x000000010300780c */ /* 0x004fda0003f05270 */
[----:B-1----:R-:W-:Y:S05]  /*1f40*/  @P0 BRA `(.L_x_38) ;  /* 0x0000000800f40947 */ /* 0x002fea0003800000 */
[----:B------:R-:W-:Y:S01]  /*1f50*/  UIADD3 UR10, UPT, UPT, UR35, 0x100, URZ ;  /* 0x00000100230a7890 */ /* 0x000fe2000fffe0ff */
[----:B------:R-:W-:Y:S01]  /*1f60*/  HFMA2 R5, -RZ, RZ, 0, 5.9604644775390625e-08 ;  /* 0x00000001ff057431 */ /* 0x000fe200000001ff */
[----:B------:R-:W-:Y:S01]  /*1f70*/  UIADD3 UR8, UPT, UPT, UR35, 0x104, URZ ;  /* 0x0000010423087890 */ /* 0x000fe2000fffe0ff */
[----:B------:R-:W-:Y:S01]  /*1f80*/  MOV R4, RZ ;  /* 0x000000ff00047202 */ /* 0x000fe20000000f00 */
[----:B------:R-:W-:Y:S02]  /*1f90*/  UIADD3 UR6, UPT, UPT, UR35, 0x108, URZ ;  /* 0x0000010823067890 */ /* 0x000fe4000fffe0ff */
[----:B------:R-:W-:Y:S02]  /*1fa0*/  UIADD3 UR4, UPT, UPT, UR35, 0x10c, URZ ;  /* 0x0000010c23047890 */ /* 0x000fe4000fffe0ff */
[----:B------:R-:W-:Y:S02]  /*1fb0*/  UIADD3 UR11, UPT, UPT, UR35, 0x110, URZ ;  /* 0x00000110230b7890 */ /* 0x000fe4000fffe0ff */
[----:B------:R-:W-:Y:S01]  /*1fc0*/  USHF.R.U32.HI UR32, URZ, 0x1, UR10 ;  /* 0x00000001ff207899 */ /* 0x000fe2000801160a */
[----:B------:R-:W-:Y:S01]  /*1fd0*/  UMOV UR36, 0x10a02480 ;  /* 0x10a0248000247882 */ /* 0x000fe20000000000 */
[----:B------:R-:W-:-:S02]  /*1fe0*/  UIADD3 UR9, UPT, UPT, UR35, 0x114, URZ ;  /* 0x0000011423097890 */ /* 0x000fc4000fffe0ff */
[----:B------:R-:W-:Y:S02]  /*1ff0*/  UIADD3 UR7, UPT, UPT, UR35, 0x118, URZ ;  /* 0x0000011823077890 */ /* 0x000fe4000fffe0ff */
[----:B------:R-:W-:Y:S02]  /*2000*/  UIADD3 UR5, UPT, UPT, UR35, 0x11c, URZ ;  /* 0x0000011c23057890 */ /* 0x000fe4000fffe0ff */
[----:B------:R-:W-:Y:S02]  /*2010*/  USHF.R.U32.HI UR28, URZ, 0x1, UR8 ;  /* 0x00000001ff1c7899 */ /* 0x000fe40008011608 */
[----:B------:R-:W-:Y:S02]  /*2020*/  USHF.R.U32.HI UR25, URZ, 0x1, UR6 ;  /* 0x00000001ff197899 */ /* 0x000fe40008011606 */
[----:B------:R-:W-:Y:S02]  /*2030*/  USHF.R.U32.HI UR16, URZ, 0x1, UR4 ;  /* 0x00000001ff107899 */ /* 0x000fe40008011604 */
[----:B------:R-:W-:-:S02]  /*2040*/  UIADD3 UR18, UPT, UPT, UR12, 0x33c00, URZ ;  /* 0x00033c000c127890 */ /* 0x000fc4000fffe0ff */
[----:B------:R-:W-:Y:S02]  /*2050*/  UIADD3 UR19, UPT, UPT, UR12, 0x30400, URZ ;  /* 0x000304000c137890 */ /* 0x000fe4000fffe0ff */
[----:B------:R-:W-:Y:S02]  /*2060*/  UIADD3 UR20, UPT, UPT, UR12, 0x6400, URZ ;  /* 0x000064000c147890 */ /* 0x000fe4000fffe0ff */
[----:B------:R-:W-:Y:S02]  /*2070*/  UIADD3 UR24, UPT, UPT, UR12, 0x22400, URZ ;  /* 0x000224000c187890 */ /* 0x000fe4000fffe0ff */
[----:B------:R-:W-:Y:S02]  /*2080*/  ULOP3.LUT UR37, UR15, 0x1, URZ, 0x3c, !UPT ;  /* 0x000000010f257892 */ /* 0x000fe4000f8e3cff */
[----:B------:R-:W-:Y:S02]  /*2090*/  USEL UR34, URZ, 0x4000, UP6 ;  /* 0x00004000ff227887 */ /* 0x000fe4000b000000 */
[----:B------:R-:W-:-:S02]  /*20a0*/  USHF.R.U32.HI UR29, URZ, 0x1a, UR11 ;  /* 0x0000001aff1d7899 */ /* 0x000fc4000801160b */
[----:B------:R-:W-:Y:S02]  /*20b0*/  USEL UR36, UR36, 0x10a00480, !UP5 ;  /* 0x10a0048024247887 */ /* 0x000fe4000e800000 */
[----:B------:R-:W-:Y:S02]  /*20c0*/  ULOP3.LUT UR32, UR32, 0x60000000, URZ, 0xc0, !UPT ;  /* 0x6000000020207892 */ /* 0x000fe4000f8ec0ff */
[----:B------:R-:W-:Y:S02]  /*20d0*/  USHF.R.U32.HI UR27, URZ, 0x1a, UR9 ;  /* 0x0000001aff1b7899 */ /* 0x000fe40008011609 */
[----:B------:R-:W-:Y:S02]  /*20e0*/  USHF.R.U32.HI UR17, URZ, 0x1a, UR7 ;  /* 0x0000001aff117899 */ /* 0x000fe40008011607 */
[----:B------:R-:W-:Y:S02]  /*20f0*/  USHF.R.U32.HI UR13, URZ, 0x1a, UR5 ;  /* 0x0000001aff0d7899 */ /* 0x000fe40008011605 */
[----:B------:R-:W-:-:S02]  /*2100*/  ULOP3.LUT UR28, UR28, 0x60000000, URZ, 0xc0, !UPT ;  /* 0x600000001c1c7892 */ /* 0x000fc4000f8ec0ff */
[----:B------:R-:W-:Y:S02]  /*2110*/  ULOP3.LUT UR25, UR25, 0x60000000, URZ, 0xc0, !UPT ;  /* 0x6000000019197892 */ /* 0x000fe4000f8ec0ff */
[----:B------:R-:W-:Y:S02]  /*2120*/  ULOP3.LUT UR16, UR16, 0x60000000, URZ, 0xc0, !UPT ;  /* 0x6000000010107892 */ /* 0x000fe4000f8ec0ff */
[----:B------:R-:W-:Y:S02]  /*2130*/  USHF.L.U32 UR26, UR33, UR15, URZ ;  /* 0x0000000f211a7299 */ /* 0x000fe400080006ff */
[----:B------:R-:W-:Y:S02]  /*2140*/  USHF.R.U32.HI UR18, URZ, 0x4, UR18 ;  /* 0x00000004ff127899 */ /* 0x000fe40008011612 */
[----:B------:R-:W-:Y:S02]  /*2150*/  USHF.R.U32.HI UR19, URZ, 0x4, UR19 ;  /* 0x00000004ff137899 */ /* 0x000fe40008011613 */
[----:B------:R-:W-:-:S02]  /*2160*/  USHF.R.U32.HI UR20, URZ, 0x4, UR20 ;  /* 0x00000004ff147899 */ /* 0x000fc40008011614 */
[----:B------:R-:W-:Y:S02]  /*2170*/  USHF.R.U32.HI UR24, URZ, 0x4, UR24 ;  /* 0x00000004ff187899 */ /* 0x000fe40008011618 */
[----:B------:R-:W-:Y:S02]  /*2180*/  USHF.L.U32 UR33, UR33, UR37, URZ ;  /* 0x0000002521217299 */ /* 0x000fe400080006ff */
[----:B------:R-:W-:Y:S02]  /*2190*/  UIADD3 UR36, UPT, UPT, UR34, UR36, URZ ;  /* 0x0000002422247290 */ /* 0x000fe4000fffe0ff */
[----:B------:R-:W-:Y:S02]  /*21a0*/  ULOP3.LUT UR29, UR32, 0x30, UR29, 0xf8, !UPT ;  /* 0x00000030201d7892 */ /* 0x000fe4000f8ef81d */
[----:B------:R-:W-:Y:S02]  /*21b0*/  ULOP3.LUT UR27, UR28, 0x30, UR27, 0xf8, !UPT ;  /* 0x000000301c1b7892 */ /* 0x000fe4000f8ef81b */
[----:B------:R-:W-:-:S02]  /*21c0*/  ULOP3.LUT UR17, UR25, 0x30, UR17, 0xf8, !UPT ;  /* 0x0000003019117892 */ /* 0x000fc4000f8ef811 */
[----:B------:R-:W-:Y:S02]  /*21d0*/  ULOP3.LUT UR13, UR16, 0x30, UR13, 0xf8, !UPT ;  /* 0x00000030100d7892 */ /* 0x000fe4000f8ef80d */
[----:B------:R-:W-:Y:S02]  /*21e0*/  ULOP3.LUT UR18, UR18, 0x3fc0, URZ, 0xc0, !UPT ;  /* 0x00003fc012127892 */ /* 0x000fe4000f8ec0ff */
[----:B------:R-:W-:Y:S02]  /*21f0*/  ULOP3.LUT UR19, UR19, 0x3fc0, URZ, 0xc0, !UPT ;  /* 0x00003fc013137892 */ /* 0x000fe4000f8ec0ff */
[----:B------:R-:W-:Y:S02]  /*2200*/  ULOP3.LUT UR20, UR20, 0x3fc0, URZ, 0xc0, !UPT ;  /* 0x00003fc014147892 */ /* 0x000fe4000f8ec0ff */
[----:B------:R-:W-:Y:S02]  /*2210*/  ULOP3.LUT UR24, UR24, 0x3fc0, URZ, 0xc0, !UPT ;  /* 0x00003fc018187892 */ /* 0x000fe4000f8ec0ff */
[----:B------:R-:W-:-:S02]  /*2220*/  ULOP3.LUT UR26, UR33, 0xffff, UR26, 0xc8, !UPT ;  /* 0x0000ffff211a7892 */ /* 0x000fc4000f8ec81a */
[----:B------:R-:W-:Y:S02]  /*2230*/  ULOP3.LUT UR55, UR29, UR36, URZ, 0xfc, !UPT ;  /* 0x000000241d377292 */ /* 0x000fe4000f8efcff */
[----:B------:R-:W-:Y:S02]  /*2240*/  ULOP3.LUT UR49, UR27, UR36, URZ, 0xfc, !UPT ;  /* 0x000000241b317292 */ /* 0x000fe4000f8efcff */
[----:B------:R-:W-:Y:S02]  /*2250*/  ULOP3.LUT UR43, UR17, UR36, URZ, 0xfc, !UPT ;  /* 0x00000024112b7292 */ /* 0x000fe4000f8efcff */
[----:B------:R-:W-:Y:S02]  /*2260*/  ULOP3.LUT UR37, UR13, UR36, URZ, 0xfc, !UPT ;  /* 0x000000240d257292 */ /* 0x000fe4000f8efcff */
[----:B------:R-:W-:Y:S02]  /*2270*/  UISETP.NE.AND UP0, UPT, UR23, URZ, UPT ;  /* 0x000000ff1700728c */ /* 0x000fe4000bf05270 */
[----:B------:R-:W-:-:S02]  /*2280*/  ULOP3.LUT UR18, UR18, 0x10000, URZ, 0xfc, !UPT ;  /* 0x0001000012127892 */ /* 0x000fc4000f8efcff */
[----:B------:R-:W-:Y:S02]  /*2290*/  ULOP3.LUT UR19, UR19, 0x10000, URZ, 0xfc, !UPT ;  /* 0x0001000013137892 */ /* 0x000fe4000f8efcff */
[----:B------:R-:W-:Y:S02]  /*22a0*/  ULOP3.LUT UR20, UR20, 0x10000, URZ, 0xfc, !UPT ;  /* 0x0001000014147892 */ /* 0x000fe4000f8efcff */
[----:B------:R-:W-:Y:S02]  /*22b0*/  ULOP3.LUT UR24, UR24, 0x10000, URZ, 0xfc, !UPT ;  /* 0x0001000018187892 */ /* 0x000fe4000f8efcff */
[----:B------:R-:W-:Y:S01]  /*22c0*/  UISETP.NE.AND UP1, UPT, UR23, URZ, UPT ;  /* 0x000000ff1700728c */ /* 0x000fe2000bf25270 */
[----:B------:R-:W-:Y:S01]  /*22d0*/  UMOV UR34, 0x1 ;  /* 0x0000000100227882 */ /* 0x000fe20000000000 */
[----:B------:R-:W-:Y:S01]  /*22e0*/  UMOV UR33, URZ ;  /* 0x000000ff00217c82 */ /* 0x000fe20008000000 */
[----:B------:R-:W-:Y:S01]  /*22f0*/  UMOV UR32, URZ ;  /* 0x000000ff00207c82 */ /* 0x000fe20008000000 */
[----:B------:R-:W-:Y:S01]  /*2300*/  UMOV UR29, URZ ;  /* 0x000000ff001d7c82 */ /* 0x000fe20008000000 */
[----:B------:R-:W-:Y:S01]  /*2310*/  UMOV UR54, URZ ;  /* 0x000000ff00367c82 */ /* 0x000fe20008000000 */
[----:B------:R-:W-:Y:S01]  /*2320*/  UMOV UR48, URZ ;  /* 0x000000ff00307c82 */ /* 0x000fe20008000000 */
[----:B------:R-:W-:Y:S01]  /*2330*/  UMOV UR42, URZ ;  /* 0x000000ff002a7c82 */ /* 0x000fe20008000000 */
[----:B------:R-:W-:-:S05]  /*2340*/  UMOV UR36, URZ ;  /* 0x000000ff00247c82 */ /* 0x000fca0008000000 */
.L_x_47:
[----:B------:R-:W-:Y:S01]  /*2350*/  PLOP3.LUT P0, PT, PT, PT, UP0, 0x80, 0x8 ;  /* 0x000000000008781c */ /* 0x000fe20003f0f008 */
[----:B------:R-:W-:Y:S01]  /*2360*/  @!UP0 USHF.L.U32 UR16, UR32, 0x1f, URZ ;  /* 0x0000001f20108899 */ /* 0x000fe200080006ff */
[----:B----4-:R-:W-:Y:S01]  /*2370*/  PLOP3.LUT P3, PT, PT, PT, PT, 0x80, 0x8 ;  /* 0x000000000008781c */ /* 0x010fe20003f6f070 */
[----:B------:R-:W-:Y:S01]  /*2380*/  @!UP0 ULEA UR25, UR29, UR12, 0x3 ;  /* 0x0000000c1d198291 */ /* 0x000fe2000f8e18ff */
[----:B------:R-:W-:Y:S01]  /*2390*/  PLOP3.LUT P2, PT, PT, PT, PT, 0x8, 0x80 ;  /* 0x000000000080781c */ /* 0x000fe20003f4e170 */
[----:B-1----:R-:W-:Y:S02]  /*23a0*/  @!UP0 USHF.L.U32 UR13, UR34, 0x1f, URZ ;  /* 0x0000001f220d8899 */ /* 0x002fe400080006ff */
[----:B------:R-:W-:Y:S01]  /*23b0*/  ULEA UR17, UR33, UR12, 0x3 ;  /* 0x0000000c21117291 */ /* 0x000fe2000f8e18ff */
[----:B--2---:R-:W-:Y:S01]  /*23c0*/  IMAD.U32 R2, RZ, RZ, UR16 ;  /* 0x00000010ff027e24 */ /* 0x004fe2000f8e00ff */
[----:B------:R-:W-:Y:S02]  /*23d0*/  ULEA UR16, UR33, UR35, 0x7 ;  /* 0x0000002321107291 */ /* 0x000fe4000f8e38ff */
[----:B------:R-:W-:Y:S01]  /*23e0*/  IMAD.U32 R0, RZ, RZ, UR13 ;  /* 0x0000000dff007e24 */ /* 0x000fe2000f8e00ff */
[----:B------:R-:W-:-:S02]  /*23f0*/  UPLOP3.LUT UP4, UPT, UPT, UPT, UPT, 0x40, 0x4 ;  /* 0x000000000004789c */ /* 0x000fc40003f8e870 */
[----:B------:R1:W2:Y:S02]  /*2400*/  @!P0 SYNCS.PHASECHK.TRANS64.TRYWAIT P3, [UR25], R2 ;  /* 0x00000002ff0085a7 */ /* 0x0002a40008061119 */
[----:B------:R-:W3:Y:S02]  /*2410*/  @!P0 SYNCS.PHASECHK.TRANS64.TRYWAIT P1, [UR17+0x80], R0 ;  /* 0x00008000ff0085a7 */ /* 0x000ee40008021111 */
[----:B---3--:R-:W-:-:S13]  /*2420*/  @!P0 PLOP3.LUT P2, PT, P1, PT, PT, 0x8, 0x80 ;  /* 0x000000000080881c */ /* 0x008fda0000f4e170 */
[----:B-12---:R-:W-:Y:S05]  /*2430*/  @!P2 BRA `(.L_x_39) ;  /* 0x000000000010a947 */ /* 0x006fea0003800000 */
[----:B------:R-:W-:-:S06]  /*2440*/  USHF.L.U32 UR13, UR34, 0x1f, URZ ;  /* 0x0000001f220d7899 */ /* 0x000fcc00080006ff */
[----:B------:R-:W-:-:S04]  /*2450*/  MOV R0, UR13 ;  /* 0x0000000d00007c02 */ /* 0x000fc80008000f00 */
[----:B------:R-:W1:Y:S02]  /*2460*/  SYNCS.PHASECHK.TRANS64.TRYWAIT P0, [UR17+0x80], R0 ;  /* 0x00008000ff0075a7 */ /* 0x000e640008001111 */
[----:B-1----:R-:W-:Y:S05]  /*2470*/  @!P0 BRA `(.L_x_40) ;  /* 0x0000003400888947 */ /* 0x002fea0003800000 */
.L_x_39:
[----:B------:R-:W-:Y:S01]  /*2480*/  UMOV UR28, URZ ;  /* 0x000000ff001c7c82 */ /* 0x000fe20008000000 */
.L_x_44:
[----:B--234-:R-:W-:Y:S05]  /*2490*/  BRA.U UP0, `(.L_x_41) ;  /* 0x0000000100d87547 */ /* 0x01cfea000b800000 */
[----:B------:R-:W-:Y:S02]  /*24a0*/  ULEA UR74, UR29, UR19, 0x7 ;  /* 0x000000131d4a7291 */ /* 0x000fe4000f8e38ff */
[----:B------:R-:W-:Y:S02]  /*24b0*/  ULEA UR66, UR29, UR18, 0x7 ;  /* 0x000000121d427291 */ /* 0x000fe4000f8e38ff */
[----:B------:R-:W-:Y:S02]  /*24c0*/  ULEA UR58, UR29, UR24, 0x9 ;  /* 0x000000181d3a7291 */ /* 0x000fe4000f8e48ff */
[----:B------:R-:W-:Y:S02]  /*24d0*/  ULEA UR56, UR29, UR20, 0xa ;  /* 0x000000141d387291 */ /* 0x000fe4000f8e50ff */
[----:B------:R-:W-:Y:S02]  /*24e0*/  ULEA UR13, UR29, UR12, 0x3 ;  /* 0x0000000c1d0d7291 */ /* 0x000fe4000f8e18ff */
[----:B------:R-:W-:Y:S02]  /*24f0*/  UIADD3 UR72, UPT, UPT, UR74, 0x20, URZ ;  /* 0x000000204a487890 */ /* 0x000fe4000fffe0ff */
        /* <DEDUP_REMOVED lines=11> */
[----:B------:R-:W-:Y:S01]  /*25b0*/  UIADD3 UR27, UPT, UPT, UR13, 0x38, URZ ;  /* 0x000000380d1b7890 */ /* 0x000fe2000fffe0ff */
[----:B------:R-:W-:Y:S01]  /*25c0*/  UMOV UR75, 0x4008 ;  /* 0x00004008004b7882 */ /* 0x000fe20000000000 */
        /* <DEDUP_REMOVED lines=15> */
[----:B------:R-:W-:Y:S05]  /*26c0*/  @P3 BRA `(.L_x_42) ;  /* 0x0000000000103947 */ /* 0x000fea0003800000 */
[----:B------:R-:W-:Y:S06]  /*26d0*/  USHF.L.U32 UR25, UR32, 0x1f, URZ ;  /* 0x0000001f20197899 */ /* 0x000fec00080006ff */
[----:B-1----:R-:W-:Y:S04]  /*26e0*/  MOV R0, UR25 ;  /* 0x0000001900007c02 */ /* 0x002fe80008000f00 */
[----:B------:R-:W1:Y:S02]  /*26f0*/  SYNCS.PHASECHK.TRANS64.TRYWAIT P0, [UR13], R0 ;  /* 0x00000000ff0075a7 */ /* 0x000e64000800110d */
[----:B-1----:R-:W-:Y:S05]  /*2700*/  @!P0 BRA `(.L_x_43) ;  /* 0x0000003400048947 */ /* 0x002fea0003800000 */
.L_x_42:
[----:B------:R2:W-:Y:S01]  /*2710*/  UTCCP.T.S.2CTA.4x32dp128bit tmem[UR35+0x100], gdesc[UR74] ;  /* 0x0001004a230079e7 */ /* 0x0005e20009300000 */
[----:B------:R2:W-:Y:S01]  /*2720*/  UTCCP.T.S.2CTA.4x32dp128bit tmem[UR35+0x104], gdesc[UR72] ;  /* 0x00010448230079e7 */ /* 0x0005e20009300000 */
[----:B------:R2:W-:Y:S01]  /*2730*/  UTCCP.T.S.2CTA.4x32dp128bit tmem[UR35+0x108], gdesc[UR70] ;  /* 0x00010846230079e7 */ /* 0x0005e20009300000 */
[----:B------:R2:W-:Y:S01]  /*2740*/  UTCCP.T.S.2CTA.4x32dp128bit tmem[UR35+0x10c], gdesc[UR68] ;  /* 0x00010c44230079e7 */ /* 0x0005e20009300000 */
[----:B------:R2:W-:Y:S01]  /*2750*/  UTCCP.T.S.2CTA.4x32dp128bit tmem[UR35+0x110], gdesc[UR66] ;  /* 0x00011042230079e7 */ /* 0x0005e20009300000 */
[----:B------:R2:W-:Y:S01]  /*2760*/  UTCCP.T.S.2CTA.4x32dp128bit tmem[UR35+0x114], gdesc[UR64] ;  /* 0x00011440230079e7 */ /* 0x0005e20009300000 */
[----:B------:R2:W-:Y:S01]  /*2770*/  UTCCP.T.S.2CTA.4x32dp128bit tmem[UR35+0x118], gdesc[UR62] ;  /* 0x0001183e230079e7 */ /* 0x0005e20009300000 */
[----:B------:R2:W-:Y:S01]  /*2780*/  UTCCP.T.S.2CTA.4x32dp128bit tmem[UR35+0x11c], gdesc[UR60] ;  /* 0x00011c3c230079e7 */ /* 0x0005e20009300000 */
[----:B------:R2:W-:Y:S01]  /*2790*/  UTCOMMA.2CTA.4X gdesc[UR56], gdesc[UR58], tmem[UR16], tmem[UR54], idesc[UR55], tmem[UR10], UP4 ;  /* 0x800a363a380075ea */ /* 0x0005e2000a200010 */
[----:B------:R2:W-:Y:S01]  /*27a0*/  UTCOMMA.2CTA.4X gdesc[UR50], gdesc[UR52], tmem[UR16], tmem[UR48], idesc[UR49], tmem[UR8], UPT ;  /* 0x80083034320075ea */ /* 0x0005e2000ba00010 */
[----:B------:R2:W-:Y:S01]  /*27b0*/  UTCOMMA.2CTA.4X gdesc[UR44], gdesc[UR46], tmem[UR16], tmem[UR42], idesc[UR43], tmem[UR6], UPT ;  /* 0x80062a2e2c0075ea */ /* 0x0005e2000ba00010 */
[----:B------:R-:W-:Y:S01]  /*27c0*/  UPLOP3.LUT UP4, UPT, UPT, UPT, UPT, 0x80, 0x8 ;  /* 0x000000000008789c */ /* 0x000fe20003f8f070 */
[----:B------:R2:W-:Y:S01]  /*27d0*/  UTCOMMA.2CTA.4X gdesc[UR38], gdesc[UR40], tmem[UR16], tmem[UR36], idesc[UR37], tmem[UR4], UPT ;  /* 0x80042428260075ea */ /* 0x0005e2000ba00010 */
[----:B------:R2:W-:Y:S01]  /*27e0*/  UTCBAR.2CTA.MULTICAST [UR27], URZ, UR26 ;  /* 0x000000ff1b0073e9 */ /* 0x0005e2000820081a */
[----:B------:R-:W-:Y:S02]  /*27f0*/  NOP ;  /* 0x0000000000007918 */ /* 0x000fe40000000000 */
.L_x_41:
[----:B------:R-:W-:Y:S01]  /*2800*/  UIADD3 UR29, UPT, UPT, UR29, 0x1, URZ ;  /* 0x000000011d1d7890 */ /* 0x000fe2000fffe0ff */
[----:B------:R-:W-:Y:S01]  /*2810*/  PLOP3.LUT P3, PT, PT, PT, PT, 0x80, 0x8 ;  /* 0x000000000008781c */ /* 0x000fe20003f6f070 */
[----:B------:R-:W-:Y:S02]  /*2820*/  UISETP.GT.U32.AND UP3, UPT, UR28, 0xe, UPT ;  /* 0x0000000e1c00788c */ /* 0x000fe4000bf64070 */
[----:B------:R-:W-:Y:S02]  /*2830*/  UISETP.NE.AND UP2, UPT, UR29, 0x7, UPT ;  /* 0x000000071d00788c */ /* 0x000fe4000bf45270 */
[----:B------:R-:W-:Y:S02]  /*2840*/  UISETP.NE.OR UP3, UPT, UR23, URZ, UP3 ;  /* 0x000000ff1700728c */ /* 0x000fe40009f65670 */
[----:B------:R-:W-:Y:S02]  /*2850*/  USEL UR13, URZ, 0x1, UP2 ;  /* 0x00000001ff0d7887 */ /* 0x000fe40009000000 */
[----:B------:R-:W-:Y:S02]  /*2860*/  USEL UR29, UR29, URZ, UP2 ;  /* 0x000000ff1d1d7287 */ /* 0x000fe40009000000 */
[----:B------:R-:W-:Y:S01]  /*2870*/  ULOP3.LUT UR32, UR32, UR13, URZ, 0x3c, !UPT ;  /* 0x0000000d20207292 */ /* 0x000fe2000f8e3cff */
[----:B------:R-:W-:Y:S01]  /*2880*/  PLOP3.LUT P0, PT, PT, PT, UP3, 0x80, 0x8 ;  /* 0x000000000008781c */ /* 0x000fe20003f0f038 */
[----:B------:R-:W-:Y:S03]  /*2890*/  UIADD3 UR28, UPT, UPT, UR28, 0x1, URZ ;  /* 0x000000011c1c7890 */ /* 0x000fe6000fffe0ff */
[----:B------:R-:W-:Y:S02]  /*28a0*/  @!UP3 USHF.L.U32 UR13, UR32, 0x1f, URZ ;  /* 0x0000001f200db899 */ /* 0x000fe400080006ff */
[----:B------:R-:W-:Y:S02]  /*28b0*/  @!UP3 ULEA UR25, UR29, UR12, 0x3 ;  /* 0x0000000c1d19b291 */ /* 0x000fe4000f8e18ff */
[----:B------:R-:W-:Y:S02]  /*28c0*/  UISETP.NE.AND UP2, UPT, UR28, 0x10, UPT ;  /* 0x000000101c00788c */ /* 0x000fe4000bf45270 */
[----:B-1----:R-:W-:Y:S05]  /*28d0*/  IMAD.U32 R0, RZ, RZ, UR13 ;  /* 0x0000000dff007e24 */ /* 0x002fea000f8e00ff */
[----:B------:R3:W4:Y:S02]  /*28e0*/  @!P0 SYNCS.PHASECHK.TRANS64.TRYWAIT P3, [UR25], R0 ;  /* 0x00000000ff0085a7 */ /* 0x0007240008061119 */
[----:B------:R-:W-:Y:S05]  /*28f0*/  BRA.U UP2, `(.L_x_44) ;  /* 0xfffffff902e47547 */ /* 0x000fea000b83ffff */
[----:B------:R-:W-:Y:S01]  /*2900*/  UIADD3 UR33, UPT, UPT, UR33, 0x1, URZ ;  /* 0x0000000121217890 */ /* 0x000fe2000fffe0ff */
[----:B------:R-:W-:Y:S01]  /*2910*/  PLOP3.LUT P0, PT, PT, PT, UP1, 0x80, 0x8 ;  /* 0x000000000008781c */ /* 0x000fe20003f0f018 */
[----:B------:R-:W-:Y:S01]  /*2920*/  IMAD.U32 R3, R4, -0x80000000, RZ ;  /* 0x8000000004037824 */ /* 0x000fe200078e00ff */
[----:B------:R-:W-:Y:S01]  /*2930*/  LEA R2, R5, UR12, 0x3 ;  /* 0x0000000c05027c11 */ /* 0x000fe2000f8e18ff */
[----:B------:R-:W-:-:S04]  /*2940*/  UISETP.NE.AND UP2, UPT, UR33, 0x2, UPT ;  /* 0x000000022100788c */ /* 0x000fc8000bf45270 */
[----:B------:R-:W-:Y:S02]  /*2950*/  USEL UR13, URZ, 0x1, UP2 ;  /* 0x00000001ff0d7887 */ /* 0x000fe40009000000 */
[----:B------:R-:W-:Y:S02]  /*2960*/  USEL UR33, UR33, URZ, UP2 ;  /* 0x000000ff21217287 */ /* 0x000fe40009000000 */
[----:B------:R-:W-:Y:S02]  /*2970*/  ULOP3.LUT UR34, UR34, UR13, URZ, 0x3c, !UPT ;  /* 0x0000000d22227292 */ /* 0x000fe4000f8e3cff */
[----:B--2---:R-:W-:Y:S02]  /*2980*/  @!UP1 ULEA UR16, UR33, UR12, 0x3 ;  /* 0x0000000c21109291 */ /* 0x004fe4000f8e18ff */
[----:B------:R-:W-:-:S06]  /*2990*/  @!UP1 USHF.L.U32 UR13, UR34, 0x1f, URZ ;  /* 0x0000001f220d9899 */ /* 0x000fcc00080006ff */
[----:B---3--:R-:W-:Y:S01]  /*29a0*/  IMAD.U32 R0, RZ, RZ, UR13 ;  /* 0x0000000dff007e24 */ /* 0x008fe2000f8e00ff */
[----:B------:R-:W-:Y:S06]  /*29b0*/  BRA.U UP1, `(.L_x_45) ;  /* 0x0000000101107547 */ /* 0x000fec000b800000 */
[----:B------:R-:W-:Y:S01]  /*29c0*/  UIADD3 UR17, UPT, UPT, UR17, 0x70, URZ ;  /* 0x0000007011117890 */ /* 0x000fe2000fffe0ff */
[----:B------:R-:W-:-:S08]  /*29d0*/  UMOV UR13, 0x3 ;  /* 0x00000003000d7882 */ /* 0x000fd00000000000 */
[----:B------:R1:W-:Y:S01]  /*29e0*/  UTCBAR.2CTA.MULTICAST [UR17], URZ, UR13 ;  /* 0x000000ff110073e9 */ /* 0x0003e2000820080d */
[----:B------:R-:W-:Y:S02]  /*29f0*/  NOP ;  /* 0x0000000000007918 */ /* 0x000fe40000000000 */
.L_x_45:
[----:B------:R2:W-:Y:S01]  /*2a00*/  @!P0 SYNCS.PHASECHK.TRANS64.TRYWAIT PT, [UR16+0x80], R0 ;  /* 0x00008000ff0085a7 */ /* 0x0005e200080e1110 */
[----:B------:R-:W3:Y:S02]  /*2a10*/  SYNCS.PHASECHK.TRANS64.TRYWAIT P0, [R2+URZ+0x90], R3 ;  /* 0x00009003020075a7 */ /* 0x000ee400080011ff */
[----:B--23--:R-:W-:Y:S05]  /*2a20*/  @!P0 BRA `(.L_x_46) ;  /* 0x00000030005c8947 */ /* 0x00cfea0003800000 */
.L_x_104:
[C---:B------:R-:W-:Y:S01]  /*2a30*/  LEA R0, R5.reuse, UR12, 0x4 ;  /* 0x0000000c05007c11 */ /* 0x040fe2000f8e20ff */
[----:B------:R-:W-:Y:S02]  /*2a40*/  VIADD R5, R5, 0x1 ;  /* 0x0000000105057836 */ /* 0x000fe40000000000 */
[----:B------:R-:W-:-:S03]  /*2a50*/  IMAD.MOV.U32 R3, RZ, RZ, 0x1 ;  /* 0x00000001ff037424 */ /* 0x000fc600078e00ff */
[----:B------:R-:W3:Y:S01]  /*2a60*/  LDS R0, [R0+0x3741c] ;  /* 0x03741c0000007984 */ /* 0x000ee20000000800 */
[C---:B------:R-:W-:Y:S01]  /*2a70*/  ISETP.NE.AND P1, PT, R5.reuse, 0x2, PT ;  /* 0x000000020500780c */ /* 0x040fe20003f25270 */
[----:B------:R5:W-:Y:S06]  /*2a80*/  MEMBAR.ALL.CTA ;  /* 0x0000000000007992 */ /* 0x000bec0000008000 */
[----:B-----5:R-:W5:Y:S01]  /*2a90*/  FENCE.VIEW.ASYNC.S ;  /* 0x00000000000073c6 */ /* 0x020f620000000000 */
[----:B------:R-:W-:Y:S01]  /*2aa0*/  SEL R5, R5, RZ, P1 ;  /* 0x000000ff05057207 */ /* 0x000fe20000800000 */
[----:B-----5:R5:W-:Y:S01]  /*2ab0*/  SYNCS.ARRIVE.TRANS64.ART0 RZ, [R2+URZ+0xa0], R3 ;  /* 0x0000a00302ff79a7 */ /* 0x020be200085000ff */
[----:B---3--:R-:W-:-:S02]  /*2ac0*/  ISETP.NE.AND P0, PT, R0, 0x1, PT ;  /* 0x000000010000780c */ /* 0x008fc40003f05270 */
[----:B-----5:R-:W-:-:S04]  /*2ad0*/  SEL R3, RZ, 0x1, P1 ;  /* 0x00000001ff037807 */ /* 0x020fc80000800000 */
[----:B------:R-:W-:-:S07]  /*2ae0*/  LOP3.LUT R4, R4, R3, RZ, 0x3c, !PT ;  /* 0x0000000304047212 */ /* 0x000fce00078e3cff */
[----:B------:R-:W-:Y:S05]  /*2af0*/  @!P0 BRA `(.L_x_47) ;  /* 0xfffffff800148947 */ /* 0x000fea000383ffff */
[----:B------:R-:W-:-:S06]  /*2b00*/  UIADD3 UR33, UPT, UPT, UR33, 0x1, URZ ;  /* 0x0000000121217890 */ /* 0x000fcc000fffe0ff */
[----:B------:R-:W-:Y:S02]  /*2b10*/  MOV R0, UR33 ;  /* 0x0000002100007c02 */ /* 0x000fe40008000f00 */
.L_x_38:
[----:B------:R-:W-:-:S09]  /*2b20*/  UISETP.NE.AND UP0, UPT, UR15, URZ, UPT ;  /* 0x000000ff0f00728c */ /* 0x000fd2000bf05270 */
[----:B------:R-:W-:Y:S05]  /*2b30*/  BRA.U UP0, `(.L_x_48) ;  /* 0x0000000100787547 */ /* 0x000fea000b800000 */
[----:B------:R-:W-:-:S04]  /*2b40*/  ISETP.NE.AND P0, PT, R0, 0x2, PT ;  /* 0x000000020000780c */ /* 0x000fc80003f05270 */
[----:B--2---:R-:W-:Y:S02]  /*2b50*/  SEL R2, RZ, 0x1, P0 ;  /* 0x00000001ff027807 */ /* 0x004fe40000000000 */
[----:B------:R-:W-:Y:S02]  /*2b60*/  SEL R0, R0, RZ, P0 ;  /* 0x000000ff00007207 */ /* 0x000fe40000000000 */
[----:B------:R-:W-:Y:S02]  /*2b70*/  LOP3.LUT R2, R2, UR34, RZ, 0x3c, !PT ;  /* 0x0000002202027c12 */ /* 0x000fe4000f8e3cff */
[----:B------:R-:W-:-:S03]  /*2b80*/  LEA R0, R0, UR12, 0x3 ;  /* 0x0000000c00007c11 */ /* 0x000fc6000f8e18ff */
[----:B------:R-:W-:-:S04]  /*2b90*/  IMAD.U32 R2, R2, -0x80000000, RZ ;  /* 0x8000000002027824 */ /* 0x000fc800078e00ff */
[----:B------:R-:W-:-:S04]  /*2ba0*/  IMAD.MOV.U32 R3, RZ, RZ, R2 ;  /* 0x000000ffff037224 */ /* 0x000fc800078e0002 */
[----:B------:R2:W3:Y:S03]  /*2bb0*/  SYNCS.PHASECHK.TRANS64.TRYWAIT P0, [R0+URZ+0x80], R3 ;  /* 0x00008003000075a7 */ /* 0x0004e600080011ff */
[----:B---3--:R-:W-:Y:S05]  /*2bc0*/  @!P0 NANOSLEEP.SYNCS 0x989680 ;  /* 0x009896800000895d */ /* 0x008fea0003900000 */
[----:B------:R-:W3:Y:S02]  /*2bd0*/  @!P0 SYNCS.PHASECHK.TRANS64 P0, [R0+URZ+0x80], R3 ;  /* 0x00008003000085a7 */ /* 0x000ee400080010ff */
[----:B---3--:R-:W-:Y:S05]  /*2be0*/  @P0 BRA `(.L_x_48) ;  /* 0x00000000004c0947 */ /* 0x008fea0003800000 */
.L_x_49:
[----:B---3--:R3:W1:Y:S02]  /*2bf0*/  SYNCS.PHASECHK.TRANS64.TRYWAIT P0, [R0+URZ+0x80], R3 ;  /* 0x00008003000075a7 */ /* 0x00866400080011ff */
[----:B-1----:R-:W-:Y:S05]  /*2c00*/  @!P0 NANOSLEEP.SYNCS 0x989680 ;  /* 0x009896800000895d */ /* 0x002fea0003900000 */
[----:B------:R-:W1:Y:S02]  /*2c10*/  @!P0 SYNCS.PHASECHK.TRANS64 P0, [R0+URZ+0x80], R3 ;  /* 0x00008003000085a7 */ /* 0x000e6400080010ff */
[----:B-1----:R-:W-:Y:S05]  /*2c20*/  @!P0 BRA `(.L_x_49) ;  /* 0xfffffffc00f08947 */ /* 0x002fea000383ffff */
[----:B------:R-:W-:Y:S05]  /*2c30*/  BRA `(.L_x_48) ;  /* 0x0000000000387947 */ /* 0x000fea0003800000 */
.L_x_36:
[----:B------:R-:W-:-:S13]  /*2c40*/  ISETP.NE.AND P0, PT, R126, RZ, PT ;  /* 0x000000ff7e00720c */ /* 0x000fda0003f05270 */
[----:B------:R-:W-:Y:S05]  /*2c50*/  @P0 BRA `(.L_x_50) ;  /* 0x00000000002c0947 */ /* 0x000fea0003800000 */
[----:B------:R-:W4:Y:S01]  /*2c60*/  S2UR UR5, SR_CgaCtaId ;  /* 0x00000000000579c3 */ /* 0x000f220000008800 */
[----:B-1----:R-:W-:Y:S01]  /*2c70*/  UMOV UR6, 0x400 ;  /* 0x0000040000067882 */ /* 0x002fe20000000000 */
[----:B------:R-:W-:Y:S01]  /*2c80*/  UMOV UR4, 0x20 ;  /* 0x0000002000047882 */ /* 0x000fe20000000000 */
[----:B------:R-:W-:Y:S01]  /*2c90*/  ELECT P0, URZ, PT ;  /* 0x0000000000ff782f */ /* 0x000fe20003800000 */
[----:B----4-:R-:W-:Y:S02]  /*2ca0*/  ULEA UR5, UR5, UR6, 0x18 ;  /* 0x0000000605057291 */ /* 0x010fe4000f8ec0ff */
[----:B------:R-:W-:-:S04]  /*2cb0*/  UIADD3 UR6, UPT, UPT, -UR4, 0x100000, URZ ;  /* 0x0010000004067890 */ /* 0x000fc8000fffe1ff */
[----:B------:R-:W-:Y:S02]  /*2cc0*/  USHF.L.U32 UR7, UR6, 0xb, URZ ;  /* 0x0000000b06077899 */ /* 0x000fe400080006ff */
[----:B------:R-:W-:Y:S01]  /*2cd0*/  USHF.L.U32 UR6, UR6, 0x1, URZ ;  /* 0x0000000106067899 */ /* 0x000fe200080006ff */
[----:B------:R-:W1:Y:S11]  /*2ce0*/  FENCE.VIEW.ASYNC.S ;  /* 0x00000000000073c6 */ /* 0x000e760000000000 */
[----:B-1----:R4:W1:Y:S02]  /*2cf0*/  SYNCS.EXCH.64 URZ, [UR5+0xb0], UR6 ;  /* 0x0000b00605ff75b2 */ /* 0x0028640008000100 */
[----:B----4-:R-:W-:Y:S01]  /*2d00*/  NOP ;  /* 0x0000000000007918 */ /* 0x010fe20000000000 */
.L_x_50:
[----:B------:R-:W-:Y:S01]  /*2d10*/  NOP ;  /* 0x0000000000007918 */ /* 0x000fe20000000000 */
.L_x_48:
[C---:B------:R-:W-:Y:S02]  /*2d20*/  ISETP.NE.AND P0, PT, R126.reuse, RZ, PT ;  /* 0x000000ff7e00720c */ /* 0x040fe40003f05270 */
[----:B------:R-:W-:-:S11]  /*2d30*/  ISETP.GT.AND P1, PT, R126, 0x3, PT ;  /* 0x000000037e00780c */ /* 0x000fd60003f24270 */
[----:B------:R-:W-:Y:S05]  /*2d40*/  @P0 BRA `(.L_x_51) ;  /* 0x00000000002c0947 */ /* 0x000fea0003800000 */
[----:B------:R-:W5:Y:S01]  /*2d50*/  S2UR UR5, SR_CgaCtaId ;  /* 0x00000000000579c3 */ /* 0x000f620000008800 */
[----:B-1----:R-:W-:Y:S01]  /*2d60*/  UMOV UR6, 0x400 ;  /* 0x0000040000067882 */ /* 0x002fe20000000000 */
[----:B------:R-:W-:Y:S01]  /*2d70*/  UMOV UR4, 0x20 ;  /* 0x0000002000047882 */ /* 0x000fe20000000000 */
[----:B------:R-:W-:Y:S01]  /*2d80*/  ELECT P2, URZ, PT ;  /* 0x0000000000ff782f */ /* 0x000fe20003840000 */
[----:B-----5:R-:W-:Y:S02]  /*2d90*/  ULEA UR5, UR5, UR6, 0x18 ;  /* 0x0000000605057291 */ /* 0x020fe4000f8ec0ff */
[----:B------:R-:W-:-:S04]  /*2da0*/  UIADD3 UR6, UPT, UPT, -UR4, 0x100000, URZ ;  /* 0x0010000004067890 */ /* 0x000fc8000fffe1ff */
[----:B------:R-:W-:Y:S02]  /*2db0*/  USHF.L.U32 UR7, UR6, 0xb, URZ ;  /* 0x0000000b06077899 */ /* 0x000fe400080006ff */
[----:B------:R-:W-:Y:S01]  /*2dc0*/  USHF.L.U32 UR6, UR6, 0x1, URZ ;  /* 0x0000000106067899 */ /* 0x000fe200080006ff */
[----:B------:R-:W1:Y:S11]  /*2dd0*/  FENCE.VIEW.ASYNC.S ;  /* 0x00000000000073c6 */ /* 0x000e760000000000 */
[----:B-1----:R1:W3:Y:S01]  /*2de0*/  SYNCS.EXCH.64 URZ, [UR5+0xb0], UR6 ;  /* 0x0000b00605ff75b2 */ /* 0x0022e20008000100 */
[----:B------:R-:W-:Y:S01]  /*2df0*/  NOP ;  /* 0x0000000000007918 */ /* 0x000fe20000000000 */
.L_x_51:
[----:B------:R-:W-:Y:S01]  /*2e00*/  NOP ;  /* 0x0000000000007918 */ /* 0x000fe20000000000 */
[----:B------:R-:W-:Y:S01]  /*2e10*/  @P1 NOP ;  /* 0x0000000000001918 */ /* 0x000fe20000000000 */
[----:B------:R-:W-:Y:S05]  /*2e20*/  @P1 BRA `(.L_x_52) ;  /* 0x0000002800441947 */ /* 0x000fea0003800000 */
[----:B------:R-:W-:Y:S05]  /*2e30*/  @P0 BRA `(.L_x_53) ;  /* 0x00000000002c0947 */ /* 0x000fea0003800000 */
[----:B-1----:R-:W1:Y:S01]  /*2e40*/  S2UR UR5, SR_CgaCtaId ;  /* 0x00000000000579c3 */ /* 0x002e620000008800 */
[----:B------:R-:W-:Y:S01]  /*2e50*/  UMOV UR6, 0x400 ;  /* 0x0000040000067882 */ /* 0x000fe20000000000 */
[----:B------:R-:W-:Y:S01]  /*2e60*/  UMOV UR4, 0x20 ;  /* 0x0000002000047882 */ /* 0x000fe20000000000 */
[----:B------:R-:W-:Y:S01]  /*2e70*/  ELECT P1, URZ, PT ;  /* 0x0000000000ff782f */ /* 0x000fe20003820000 */
[----:B-1----:R-:W-:Y:S02]  /*2e80*/  ULEA UR5, UR5, UR6, 0x18 ;  /* 0x0000000605057291 */ /* 0x002fe4000f8ec0ff */
[----:B------:R-:W-:-:S04]  /*2e90*/  UIADD3 UR6, UPT, UPT, -UR4, 0x100000, URZ ;  /* 0x0010000004067890 */ /* 0x000fc8000fffe1ff */
[----:B------:R-:W-:Y:S02]  /*2ea0*/  USHF.L.U32 UR7, UR6, 0xb, URZ ;  /* 0x0000000b06077899 */ /* 0x000fe400080006ff */
[----:B------:R-:W-:Y:S01]  /*2eb0*/  USHF.L.U32 UR6, UR6, 0x1, URZ ;  /* 0x0000000106067899 */ /* 0x000fe200080006ff */
[----:B------:R-:W1:Y:S11]  /*2ec0*/  FENCE.VIEW.ASYNC.S ;  /* 0x00000000000073c6 */ /* 0x000e760000000000 */
[----:B-1----:R1:W4:Y:S01]  /*2ed0*/  SYNCS.EXCH.64 URZ, [UR5+0xb0], UR6 ;  /* 0x0000b00605ff75b2 */ /* 0x0023220008000100 */
[----:B------:R-:W-:Y:S01]  /*2ee0*/  NOP ;  /* 0x0000000000007918 */ /* 0x000fe20000000000 */
.L_x_53:
[----:B------:R-:W-:Y:S01]  /*2ef0*/  NOP ;  /* 0x0000000000007918 */ /* 0x000fe20000000000 */
[----:B------:R-:W-:Y:S05]  /*2f00*/  @P0 BRA `(.L_x_54) ;  /* 0x00000004008c0947 */ /* 0x000fea0003800000 */
[----:B------:R-:W5:Y:S01]  /*2f10*/  S2R R5, SR_CgaCtaId ;  /* 0x0000000000057919 */ /* 0x000f620000008800 */
[----:B-1-34-:R-:W-:Y:S01]  /*2f20*/  NOP ;  /* 0x0000000000007918 */ /* 0x01afe20000000000 */
[----:B--2---:R-:W-:Y:S02]  /*2f30*/  MOV R0, 0x40 ;  /* 0x0000004000007802 */ /* 0x004fe40000000f00 */
[----:B------:R-:W-:Y:S02]  /*2f40*/  MOV R4, 0x400 ;  /* 0x0000040000047802 */ /* 0x000fe40000000f00 */
[C---:B-----5:R-:W-:Y:S02]  /*2f50*/  LEA R0, R5.reuse, R0, 0x18 ;  /* 0x0000000005007211 */ /* 0x060fe400078ec0ff */
[----:B------:R-:W-:-:S04]  /*2f60*/  LEA R4, R5, R4, 0x18 ;  /* 0x0000000405047211 */ /* 0x000fc800078ec0ff */
[----:B------:R-:W1:Y:S02]  /*2f70*/  LDS.U8 R0, [R0] ;  /* 0x0000000000007984 */ /* 0x000e640000000000 */
[----:B-1----:R-:W-:-:S13]  /*2f80*/  ISETP.NE.AND P0, PT, R0, RZ, PT ;  /* 0x000000ff0000720c */ /* 0x002fda0003f05270 */
[----:B------:R-:W-:Y:S05]  /*2f90*/  @P0 BRA `(.L_x_55) ;  /* 0x0000000400500947 */ /* 0x000fea0003800000 */
[C---:B------:R-:W-:Y:S02]  /*2fa0*/  LOP3.LUT R0, R5.reuse, 0x1, RZ, 0xc0, !PT ;  /* 0x0000000105007812 */ /* 0x040fe400078ec0ff */
[----:B------:R-:W-:Y:S02]  /*2fb0*/  LOP3.LUT R10, R5, 0x1, RZ, 0x3c, !PT ;  /* 0x00000001050a7812 */ /* 0x000fe400078e3cff */
[----:B------:R-:W-:-:S13]  /*2fc0*/  ISETP.NE.U32.AND P1, PT, R0, 0x1, PT ;  /* 0x000000010000780c */ /* 0x000fda0003f25070 */
[----:B------:R-:W-:Y:S05]  /*2fd0*/  @!P1 BRA `(.L_x_56) ;  /* 0x0000000000c49947 */ /* 0x000fea0003800000 */
[----:B------:R-:W-:Y:S01]  /*2fe0*/  ELECT P0, URZ, PT ;  /* 0x0000000000ff782f */ /* 0x000fe20003800000 */
[----:B------:R-:W-:-:S12]  /*2ff0*/  BSSY B0, `(.L_x_56) ;  /* 0x000002f000007945 */ /* 0x000fd80003800000 */
[----:B------:R-:W-:Y:S05]  /*3000*/  @!P0 BRA `(.L_x_57) ;  /* 0x0000000000b48947 */ /* 0x000fea0003800000 */
[----:B------:R-:W-:-:S05]  /*3010*/  UMOV UR4, 0x10 ;  /* 0x0000001000047882 */ /* 0x000fca0000000000 */
[----:B------:R-:W-:Y:S04]  /*3020*/  DEPBAR.LE SB1, 0x36 ;  /* 0x00009d800000791a */ /* 0x000fe80000000000 */
[----:B------:R-:W1:Y:S02]  /*3030*/  UTCATOMSWS.2CTA.FIND_AND_SET.ALIGN UP0, UR4, UR4 ;  /* 0x00000004000475e3 */ /* 0x000e640008200800 */
[----:B-1----:R-:W-:Y:S01]  /*3040*/  PLOP3.LUT P0, PT, PT, PT, UP0, 0x80, 0x8 ;  /* 0x000000000008781c */ /* 0x002fe20003f0f008 */
[----:B------:R-:W-:-:S03]  /*3050*/  IMAD.U32 R13, RZ, RZ, UR4 ;  /* 0x00000004ff0d7e24 */ /* 0x000fc6000f8e00ff */
[----:B------:R-:W-:-:S04]  /*3060*/  SEL R0, RZ, 0xffffffff, !P0 ;  /* 0xffffffffff007807 */ /* 0x000fc80004000000 */
[----:B------:R-:W-:-:S13]  /*3070*/  ISETP.NE.AND P0, PT, R0, RZ, PT ;  /* 0x000000ff0000720c */ /* 0x000fda0003f05270 */
[----:B------:R-:W-:Y:S05]  /*3080*/  @P0 BRA `(.L_x_58) ;  /* 0x0000000000240947 */ /* 0x000fea0003800000 */
.L_x_59:
[----:B------:R-:W-:Y:S05]  /*3090*/  NANOSLEEP 0x64 ;  /* 0x000000640000795d */ /* 0x000fea0003800000 */
[----:B------:R-:W-:-:S05]  /*30a0*/  UMOV UR4, 0x10 ;  /* 0x0000001000047882 */ /* 0x000fca0000000000 */
[----:B------:R-:W-:Y:S04]  /*30b0*/  DEPBAR.LE SB1, 0x36 ;  /* 0x00009d800000791a */ /* 0x000fe80000000000 */
[----:B------:R-:W1:Y:S02]  /*30c0*/  UTCATOMSWS.2CTA.FIND_AND_SET.ALIGN UP0, UR4, UR4 ;  /* 0x00000004000475e3 */ /* 0x000e640008200800 */
[----:B-1----:R-:W-:Y:S01]  /*30d0*/  PLOP3.LUT P0, PT, PT, PT, UP0, 0x80, 0x8 ;  /* 0x000000000008781c */ /* 0x002fe20003f0f008 */
[----:B------:R-:W-:-:S03]  /*30e0*/  IMAD.U32 R13, RZ, RZ, UR4 ;  /* 0x00000004ff0d7e24 */ /* 0x000fc6000f8e00ff */
[----:B------:R-:W-:-:S04]  /*30f0*/  SEL R0, RZ, 0xffffffff, !P0 ;  /* 0xffffffffff007807 */ /* 0x000fc80004000000 */
[----:B------:R-:W-:-:S13]  /*3100*/  ISETP.NE.AND P0, PT, R0, RZ, PT ;  /* 0x000000ff0000720c */ /* 0x000fda0003f05270 */
[----:B------:R-:W-:Y:S05]  /*3110*/  @!P0 BRA `(.L_x_59) ;  /* 0xfffffffc00dc8947 */ /* 0x000fea000383ffff */
.L_x_58:
[----:B------:R-:W-:Y:S01]  /*3120*/  MOV R0, 0x60 ;  /* 0x0000006000007802 */ /* 0x000fe20000000f00 */
[----:B------:R-:W-:Y:S02]  /*3130*/  VIADD R7, R4, 0xb8 ;  /* 0x000000b804077836 */ /* 0x000fe40000000000 */
[----:B------:R-:W-:Y:S01]  /*3140*/  IMAD.MOV.U32 R8, RZ, RZ, 0x4 ;  /* 0x00000004ff087424 */ /* 0x000fe200078e00ff */
[----:B------:R-:W-:Y:S02]  /*3150*/  LEA R11, R5, R0, 0x18 ;  /* 0x00000000050b7211 */ /* 0x000fe400078ec0ff */
[----:B------:R-:W-:-:S03]  /*3160*/  MOV R0, 0x58 ;  /* 0x0000005800007802 */ /* 0x000fc60000000f00 */
[----:B------:R-:W1:Y:S01]  /*3170*/  LDS R14, [R11] ;  /* 0x000000000b0e7984 */ /* 0x000e620000000800 */
[----:B------:R-:W-:Y:S01]  /*3180*/  LEA R3, R5, R0, 0x18 ;  /* 0x0000000005037211 */ /* 0x000fe200078ec0ff */
[----:B-1----:R-:W-:-:S04]  /*3190*/  IMAD.U32 R14, R14, -0x80000000, RZ ;  /* 0x800000000e0e7824 */ /* 0x002fc800078e00ff */
[----:B------:R-:W1:Y:S02]  /*31a0*/  SYNCS.PHASECHK.TRANS64.TRYWAIT P0, [R3+URZ], R14 ;  /* 0x0000000e030075a7 */ /* 0x000e6400080011ff */
[----:B-1----:R-:W-:Y:S05]  /*31b0*/  @P0 BRA `(.L_x_60) ;  /* 0x0000000000080947 */ /* 0x002fea0003800000 */
[----:B------:R-:W1:Y:S02]  /*31c0*/  SYNCS.PHASECHK.TRANS64.TRYWAIT P0, [R3+URZ], R14 ;  /* 0x0000000e030075a7 */ /* 0x000e6400080011ff */
[----:B-1----:R-:W-:Y:S05]  /*31d0*/  @!P0 BRA `(.L_x_61) ;  /* 0x00000028008c8947 */ /* 0x002fea0003800000 */
.L_x_60:
[C---:B-1----:R-:W-:Y:S01]  /*31e0*/  PRMT R3, R10.reuse, 0x654, R3 ;  /* 0x000006540a037816 */ /* 0x042fe20000000003 */
[C---:B------:R-:W-:Y:S01]  /*31f0*/  IMAD.SHL.U32 R9, R13.reuse, 0x20, RZ ;  /* 0x000000200d097824 */ /* 0x040fe200078e00ff */
[----:B------:R-:W-:Y:S01]  /*3200*/  PRMT R2, R10, 0x654, R7 ;  /* 0x000006540a027816 */ /* 0x000fe20000000007 */
[----:B------:R-:W-:Y:S01]  /*3210*/  IMAD.MOV.U32 R6, RZ, RZ, 0xffff ;  /* 0x0000ffffff067424 */ /* 0x000fe200078e00ff */
[----:B------:R1:W-:Y:S01]  /*3220*/  SYNCS.ARRIVE.TRANS64.RED RZ, [R3+URZ], R8 ;  /* 0x0000000803ff79a7 */ /* 0x0003e200080004ff */
[----:B------:R-:W-:Y:S01]  /*3230*/  IMAD.MOV.U32 R0, RZ, RZ, 0x1 ;  /* 0x00000001ff007424 */ /* 0x000fe200078e00ff */
[----:B------:R2:W-:Y:S01]  /*3240*/  STS [R4+0xb8], R9 ;  /* 0x0000b80904007388 */ /* 0x0005e20000000800 */
[----:B------:R-:W-:Y:S01]  /*3250*/  VIADD R7, R13, 0x10 ;  /* 0x000000100d077836 */ /* 0x000fe20000000000 */
[----:B------:R-:W-:Y:S02]  /*3260*/  SHF.L.U32 R6, R6, R13, RZ ;  /* 0x0000000d06067219 */ /* 0x000fe400000006ff */
[----:B------:R2:W-:Y:S02]  /*3270*/  STAS [R2.64], R13 ;  /* 0x0000000d02007dbd */ /* 0x0005e4000c0008ff */
[----:B------:R-:W-:-:S04]  /*3280*/  SHF.L.U32 R7, R0, R7, RZ ;  /* 0x0000000700077219 */ /* 0x000fc800000006ff */
[----:B------:R-:W-:Y:S02]  /*3290*/  LOP3.LUT R6, R7, R6, RZ, 0xfc, !PT ;  /* 0x0000000607067212 */ /* 0x000fe400078efcff */
[----:B-1----:R-:W-:-:S04]  /*32a0*/  MOV R8, 0x50 ;  /* 0x0000005000087802 */ /* 0x002fc80000000f00 */
[----:B------:R-:W-:-:S05]  /*32b0*/  LEA R7, R5, R8, 0x18 ;  /* 0x0000000805077211 */ /* 0x000fca00078ec0ff */
[----:B------:R2:W-:Y:S04]  /*32c0*/  ATOMS.OR RZ, [R7], R6 ;  /* 0x0000000607ff738c */ /* 0x0005e80003000000 */
[----:B------:R2:W-:Y:S02]  /*32d0*/  ATOMS.XOR RZ, [R11], R0 ;  /* 0x000000000bff738c */ /* 0x0005e40003800000 */
.L_x_57:
[----:B------:R-:W-:Y:S05]  /*32e0*/  BSYNC B0 ;  /* 0x0000000000007941 */ /* 0x000fea0003800000 */
.L_x_56:
[----:B------:R-:W-:Y:S05]  /*32f0*/  @P1 BRA `(.L_x_62) ;  /* 0x0000000000881947 */ /* 0x000fea0003800000 */
[----:B------:R-:W-:Y:S05]  /*3300*/  WARPSYNC.ALL ;  /* 0x0000000000007948 */ /* 0x000fea0003800000 */
[----:B------:R-:W-:Y:S01]  /*3310*/  NOP ;  /* 0x0000000000007918 */ /* 0x000fe20000000000 */
[----:B------:R-:W-:-:S13]  /*3320*/  ELECT P0, URZ, PT ;  /* 0x0000000000ff782f */ /* 0x000fda0003800000 */
[----:B------:R-:W-:Y:S05]  /*3330*/  @!P0 BRA `(.L_x_62) ;  /* 0x0000000000788947 */ /* 0x000fea0003800000 */
[----:B--2---:R-:W-:Y:S02]  /*3340*/  MOV R0, 0x60 ;  /* 0x0000006000007802 */ /* 0x004fe40000000f00 */
[----:B------:R-:W-:Y:S02]  /*3350*/  MOV R2, 0x58 ;  /* 0x0000005800027802 */ /* 0x000fe40000000f00 */
[C---:B------:R-:W-:Y:S02]  /*3360*/  LEA R7, R5.reuse, R0, 0x18 ;  /* 0x0000000005077211 */ /* 0x040fe400078ec0ff */
[----:B------:R-:W-:-:S03]  /*3370*/  LEA R3, R5, R2, 0x18 ;  /* 0x0000000205037211 */ /* 0x000fc600078ec0ff */
[----:B------:R-:W1:Y:S02]  /*3380*/  LDS R0, [R7] ;  /* 0x0000000007007984 */ /* 0x000e640000000800 */
[----:B-1----:R-:W-:-:S04]  /*3390*/  IMAD.U32 R8, R0, -0x80000000, RZ ;  /* 0x8000000000087824 */ /* 0x002fc800078e00ff */
[----:B------:R-:W1:Y:S02]  /*33a0*/  SYNCS.PHASECHK.TRANS64.TRYWAIT P0, [R3+URZ], R8 ;  /* 0x00000008030075a7 */ /* 0x000e6400080011ff */
[----:B-1----:R-:W-:Y:S05]  /*33b0*/  @P0 BRA `(.L_x_63) ;  /* 0x0000000000080947 */ /* 0x002fea0003800000 */
[----:B------:R-:W1:Y:S02]  /*33c0*/  SYNCS.PHASECHK.TRANS64.TRYWAIT P0, [R3+URZ], R8 ;  /* 0x00000008030075a7 */ /* 0x000e6400080011ff */
[----:B-1----:R-:W-:Y:S05]  /*33d0*/  @!P0 BRA `(.L_x_64) ;  /* 0x0000002800248947 */ /* 0x002fea0003800000 */
.L_x_63:
[----:B------:R-:W2:Y:S01]  /*33e0*/  LDS R13, [R4+0xb8] ;  /* 0x0000b800040d7984 */ /* 0x000ea20000000800 */
[----:B------:R-:W-:Y:S01]  /*33f0*/  IMAD.MOV.U32 R2, RZ, RZ, 0xffff ;  /* 0x0000ffffff027424 */ /* 0x000fe200078e00ff */
[----:B-1----:R-:W-:Y:S01]  /*3400*/  PRMT R3, R10, 0x654, R3 ;  /* 0x000006540a037816 */ /* 0x002fe20000000003 */
[----:B------:R-:W-:Y:S02]  /*3410*/  IMAD.MOV.U32 R0, RZ, RZ, 0x1 ;  /* 0x00000001ff007424 */ /* 0x000fe400078e00ff */
[C---:B--2---:R-:W-:Y:S01]  /*3420*/  IMAD.SHL.U32 R11, R13.reuse, 0x20, RZ ;  /* 0x000000200d0b7824 */ /* 0x044fe200078e00ff */
[----:B------:R-:W-:Y:S01]  /*3430*/  SHF.L.U32 R2, R2, R13, RZ ;  /* 0x0000000d02027219 */ /* 0x000fe200000006ff */
[----:B------:R-:W-:-:S03]  /*3440*/  VIADD R9, R13, 0x10 ;  /* 0x000000100d097836 */ /* 0x000fc60000000000 */
[----:B------:R1:W-:Y:S01]  /*3450*/  STS [R4+0xb8], R11 ;  /* 0x0000b80b04007388 */ /* 0x0003e20000000800 */
[----:B------:R-:W-:Y:S02]  /*3460*/  MOV R6, 0x50 ;  /* 0x0000005000067802 */ /* 0x000fe40000000f00 */
[----:B------:R-:W-:Y:S02]  /*3470*/  SHF.L.U32 R9, R0, R9, RZ ;  /* 0x0000000900097219 */ /* 0x000fe400000006ff */
[----:B------:R-:W-:Y:S02]  /*3480*/  LEA R5, R5, R6, 0x18 ;  /* 0x0000000605057211 */ /* 0x000fe400078ec0ff */
[----:B------:R-:W-:-:S05]  /*3490*/  LOP3.LUT R2, R9, R2, RZ, 0xfc, !PT ;  /* 0x0000000209027212 */ /* 0x000fca00078efcff */
[----:B------:R1:W-:Y:S01]  /*34a0*/  ATOMS.OR RZ, [R5], R2 ;  /* 0x0000000205ff738c */ /* 0x0003e20003000000 */
[----:B------:R1:W-:Y:S03]  /*34b0*/  SYNCS.ARRIVE.TRANS64.RED.A1T0 RZ, [R3+URZ], RZ ;  /* 0x000000ff03ff79a7 */ /* 0x0003e600081004ff */
[----:B------:R1:W-:Y:S01]  /*34c0*/  ATOMS.XOR RZ, [R7], R0 ;  /* 0x0000000007ff738c */ /* 0x0003e20003800000 */
[----:B------:R-:W-:Y:S05]  /*34d0*/  BRA `(.L_x_62) ;  /* 0x0000000000107947 */ /* 0x000fea0003800000 */
.L_x_55:
[----:B------:R-:W-:Y:S02]  /*34e0*/  MOV R3, 0xffffffff ;  /* 0xffffffff00037802 */ /* 0x000fe40000000f00 */
[----:B------:R-:W-:-:S03]  /*34f0*/  MOV R2, 0x3520 ;  /* 0x0000352000027802 */ /* 0x000fc60000000f00 */
[----:B------:R1:W-:Y:S04]  /*3500*/  STS [R4+0xb8], R3 ;  /* 0x0000b80304007388 */ /* 0x0003e80000000800 */
[----:B-1----:R-:W-:Y:S05]  /*3510*/  CALL.REL.NOINC `($__internal_1_$__cuda_sm10x_tcgen05_guardrail_trap_phase_invalid_during_alloc) ;  /* 0x0000002800507944 */ /* 0x002fea0003c00000 */
.L_x_62:
[----:B------:R-:W-:Y:S05]  /*3520*/  WARPSYNC.ALL ;  /* 0x0000000000007948 */ /* 0x000fea0003800000 */
[----:B------:R-:W-:Y:S01]  /*3530*/  NOP ;  /* 0x0000000000007918 */ /* 0x000fe20000000000 */
.L_x_54:
[----:B------:R-:W5:Y:S08]  /*3540*/  S2UR UR4, SR_CgaCtaId ;  /* 0x00000000000479c3 */ /* 0x000f700000008800 */
[----:B-1-34-:R-:W-:Y:S01]  /*3550*/  BAR.SYNC.DEFER_BLOCKING 0x3, 0xa0 ;  /* 0x00c2800000007b1d */ /* 0x01afe20000010000 */
[----:B------:R-:W-:Y:S01]  /*3560*/  MOV R87, 0x400 ;  /* 0x0000040000577802 */ /* 0x000fe20000000f00 */
[----:B-----5:R-:W-:-:S05]  /*3570*/  IMAD.U32 R86, RZ, RZ, UR4 ;  /* 0x00000004ff567e24 */ /* 0x020fca000f8e00ff */
[----:B------:R-:W-:-:S05]  /*3580*/  LEA R87, R86, R87, 0x18 ;  /* 0x0000005756577211 */ /* 0x000fca00078ec0ff */
[----:B------:R1:W3:Y:S01]  /*3590*/  LDS R125, [R87+0xb8] ;  /* 0x0000b800577d7984 */ /* 0x0002e20000000800 */
[----:B------:R-:W4:Y:S02]  /*35a0*/  SYNCS.PHASECHK.TRANS64.TRYWAIT P0, [R87+URZ+0x90], RZ ;  /* 0x000090ff570075a7 */ /* 0x000f2400080011ff */
[----:B-1-34-:R-:W-:Y:S05]  /*35b0*/  @!P0 BRA `(.L_x_65) ;  /* 0x0000002400c48947 */ /* 0x01afea0003800000 */
.L_x_107:
[----:B------:R-:W3:Y:S01]  /*35c0*/  LDS.128 R88, [R87+0x37410] ;  /* 0x0374100057587984 */ /* 0x000ee20000000c00 */
[----:B--2---:R-:W-:Y:S01]  /*35d0*/  HFMA2 R0, -RZ, RZ, 0, 5.9604644775390625e-08 ;  /* 0x00000001ff007431 */ /* 0x004fe200000001ff */
[----:B------:R2:W-:Y:S06]  /*35e0*/  MEMBAR.ALL.CTA ;  /* 0x0000000000007992 */ /* 0x0005ec0000008000 */
[----:B--2---:R-:W2:Y:S02]  /*35f0*/  FENCE.VIEW.ASYNC.S ;  /* 0x00000000000073c6 */ /* 0x004ea40000000000 */
[----:B--2---:R2:W-:Y:S01]  /*3600*/  SYNCS.ARRIVE.TRANS64.ART0 RZ, [R87+URZ+0xa0], R0 ;  /* 0x0000a00057ff79a7 */ /* 0x0045e200085000ff */
[----:B---3--:R-:W-:-:S13]  /*3610*/  ISETP.NE.AND P0, PT, R91, 0x1, PT ;  /* 0x000000015b00780c */ /* 0x008fda0003f05270 */
[----:B--2---:R-:W-:Y:S05]  /*3620*/  @P0 BRA `(.L_x_66) ;  /* 0x0000001c000c0947 */ /* 0x004fea0003800000 */
[----:B------:R-:W-:Y:S01]  /*3630*/  IMAD.SHL.U32 R3, R106, 0x40, RZ ;  /* 0x000000406a037824 */ /* 0x000fe200078e00ff */
[----:B------:R-:W-:Y:S01]  /*3640*/  SHF.R.U32.HI R2, RZ, 0x5, R106 ;  /* 0x00000005ff027819 */ /* 0x000fe2000001166a */
[----:B------:R-:W2:Y:S01]  /*3650*/  S2R R105, SR_LANEID ;  /* 0x0000000000697919 */ /* 0x000ea20000000000 */
[C---:B------:R-:W-:Y:S01]  /*3660*/  ISETP.NE.AND P0, PT, R86.reuse, UR22, PT ;  /* 0x0000001656007c0c */ /* 0x040fe2000bf05270 */
[----:B------:R-:W3:Y:S01]  /*3670*/  S2UR UR7, SR_CgaCtaId ;  /* 0x00000000000779c3 */ /* 0x000ee20000008800 */
[----:B------:R-:W-:Y:S01]  /*3680*/  LOP3.LUT R3, R3, 0x7c0, RZ, 0xc0, !PT ;  /* 0x000007c003037812 */ /* 0x000fe200078ec0ff */
[----:B------:R-:W-:Y:S01]  /*3690*/  USHF.R.U32.HI UR5, URZ, 0x1, UR14 ;  /* 0x00000001ff057899 */ /* 0x000fe2000801160e */
[----:B------:R-:W-:Y:S01]  /*36a0*/  ISETP.LT.AND P0, PT, R86, RZ, P0 ;  /* 0x000000ff5600720c */ /* 0x000fe20000701270 */
[----:B------:R-:W-:Y:S01]  /*36b0*/  IMAD R124, R126, 0x4, R87 ;  /* 0x000000047e7c7824 */ /* 0x000fe200078e0257 */
[----:B------:R-:W-:Y:S01]  /*36c0*/  CS2R R108, SRZ ;  /* 0x00000000006c7805 */ /* 0x000fe2000001ff00 */
[----:B------:R-:W-:Y:S01]  /*36d0*/  IMAD R4, R2, 0x800, R3 ;  /* 0x0000080002047824 */ /* 0x000fe200078e0203 */
[----:B------:R-:W-:Y:S01]  /*36e0*/  UIADD3 UR4, UPT, UPT, UR5, -0x1, URZ ;  /* 0xffffffff05047890 */ /* 0x000fe2000fffe0ff */
[----:B------:R-:W-:Y:S01]  /*36f0*/  IMAD.SHL.U32 R3, R106, 0x80, RZ ;  /* 0x000000806a037824 */ /* 0x000fe200078e00ff */
[----:B------:R-:W4:Y:S01]  /*3700*/  LDCU.64 UR8, c[0x0][0x348] ;  /* 0x00006900ff0877ac */ /* 0x000f220008000a00 */
[----:B------:R-:W-:-:S02]  /*3710*/  IMAD.IADD R5, R87, 0x1, R4 ;  /* 0x0000000157057824 */ /* 0x000fc400078e0204 */
[----:B------:R-:W-:Y:S01]  /*3720*/  IMAD.MOV.U32 R110, RZ, RZ, 0x1 ;  /* 0x00000001ff6e7424 */ /* 0x000fe200078e00ff */
[----:B------:R-:W-:Y:S01]  /*3730*/  LOP3.LUT R3, R3, 0xf80, RZ, 0xc0, !PT ;  /* 0x00000f8003037812 */ /* 0x000fe200078ec0ff */
[C---:B------:R-:W-:Y:S02]  /*3740*/  VIADD R4, R5.reuse, 0x4430 ;  /* 0x0000443005047836 */ /* 0x040fe40000000000 */
[----:B------:R-:W-:Y:S02]  /*3750*/  VIADD R7, R5, 0x4420 ;  /* 0x0000442005077836 */ /* 0x000fe40000000000 */
[----:B------:R-:W-:Y:S01]  /*3760*/  IMAD R6, R2, 0x1000, R3 ;  /* 0x0000100002067824 */ /* 0x000fe200078e0203 */
[----:B------:R-:W-:Y:S01]  /*3770*/  SHF.R.U32.HI R123, RZ, 0x3, R4 ;  /* 0x00000003ff7b7819 */ /* 0x000fe20000011604 */
[----:B------:R-:W-:Y:S01]  /*3780*/  IMAD.U32 R104, RZ, RZ, UR4 ;  /* 0x00000004ff687e24 */ /* 0x000fe2000f8e00ff */
[----:B------:R-:W-:Y:S01]  /*3790*/  SHF.R.U32.HI R122, RZ, 0x3, R7 ;  /* 0x00000003ff7a7819 */ /* 0x000fe20000011607 */
[----:B------:R-:W-:Y:S01]  /*37a0*/  IMAD.IADD R3, R87, 0x1, R6 ;  /* 0x0000000157037824 */ /* 0x000fe200078e0206 */
[----:B------:R-:W-:Y:S01]  /*37b0*/  LOP3.LUT R123, R4, 0x30, R123, 0x78, !PT ;  /* 0x00000030047b7812 */ /* 0x000fe200078e787b */
[----:B------:R-:W-:Y:S01]  /*37c0*/  VIADD R6, R5, 0x4410 ;  /* 0x0000441005067836 */ /* 0x000fe20000000000 */
[----:B------:R-:W-:Y:S01]  /*37d0*/  LOP3.LUT R122, R7, 0x30, R122, 0x78, !PT ;  /* 0x00000030077a7812 */ /* 0x000fe200078e787a */
[----:B------:R-:W-:-:S02]  /*37e0*/  VIADD R5, R5, 0x4400 ;  /* 0x0000440005057836 */ /* 0x000fc40000000000 */
[C---:B------:R-:W-:Y:S01]  /*37f0*/  VIADD R4, R3.reuse, 0x430 ;  /* 0x0000043003047836 */ /* 0x040fe20000000000 */
[----:B------:R-:W-:Y:S01]  /*3800*/  SHF.R.U32.HI R121, RZ, 0x3, R6 ;  /* 0x00000003ff797819 */ /* 0x000fe20000011606 */
[----:B------:R-:W-:Y:S01]  /*3810*/  VIADD R7, R3, 0x420 ;  /* 0x0000042003077836 */ /* 0x000fe20000000000 */
[----:B------:R-:W-:Y:S01]  /*3820*/  SHF.R.U32.HI R120, RZ, 0x3, R5 ;  /* 0x00000003ff787819 */ /* 0x000fe20000011605 */
[----:B------:R-:W-:Y:S01]  /*3830*/  @!P0 IMAD R104, RZ, RZ, UR5 ;  /* 0x00000005ff688e24 */ /* 0x000fe2000f8e02ff */
[----:B------:R-:W-:Y:S01]  /*3840*/  SHF.R.U32.HI R119, RZ, 0x3, R4 ;  /* 0x00000003ff777819 */ /* 0x000fe20000011604 */
[----:B------:R-:W-:Y:S01]  /*3850*/  IMAD.MOV.U32 R107, RZ, RZ, RZ ;  /* 0x000000ffff6b7224 */ /* 0x000fe200078e00ff */
[----:B------:R-:W-:Y:S01]  /*3860*/  LOP3.LUT R120, R5, 0x30, R120, 0x78, !PT ;  /* 0x0000003005787812 */ /* 0x000fe200078e7878 */
[C---:B------:R-:W-:Y:S01]  /*3870*/  VIADD R5, R3.reuse, 0x400 ;  /* 0x0000040003057836 */ /* 0x040fe20000000000 */
[----:B------:R-:W-:Y:S01]  /*3880*/  LOP3.LUT R119, R4, 0x70, R119, 0x78, !PT ;  /* 0x0000007004777812 */ /* 0x000fe200078e7877 */
[C---:B------:R-:W-:Y:S01]  /*3890*/  VIADD R4, R3.reuse, 0x470 ;  /* 0x0000047003047836 */ /* 0x040fe20000000000 */
[----:B------:R-:W-:Y:S01]  /*38a0*/  LOP3.LUT R121, R6, 0x30, R121, 0x78, !PT ;  /* 0x0000003006797812 */ /* 0x000fe200078e7879 */
[----:B------:R-:W-:Y:S01]  /*38b0*/  VIADD R6, R3, 0x410 ;  /* 0x0000041003067836 */ /* 0x000fe20000000000 */
[----:B------:R-:W-:Y:S01]  /*38c0*/  SHF.R.U32.HI R116, RZ, 0x3, R5 ;  /* 0x00000003ff747819 */ /* 0x000fe20000011605 */
[----:B------:R-:W-:Y:S01]  /*38d0*/  IMAD R111, R2, 0x200000, R125 ;  /* 0x00200000026f7824 */ /* 0x000fe200078e027d */
[----:B------:R-:W-:Y:S01]  /*38e0*/  SHF.R.U32.HI R115, RZ, 0x3, R4 ;  /* 0x00000003ff737819 */ /* 0x000fe20000011604 */
[----:B------:R-:W-:Y:S01]  /*38f0*/  IMAD.IADD R104, R104, 0x1, R104 ;  /* 0x0000000168687824 */ /* 0x000fe200078e0268 */
[----:B------:R-:W-:Y:S01]  /*3900*/  LOP3.LUT R116, R5, 0x70, R116, 0x78, !PT ;  /* 0x0000007005747812 */ /* 0x000fe200078e7874 */
[C---:B------:R-:W-:Y:S01]  /*3910*/  VIADD R5, R3.reuse, 0x460 ;  /* 0x0000046003057836 */ /* 0x040fe20000000000 */
[----:B------:R-:W-:Y:S01]  /*3920*/  LOP3.LUT R115, R4, 0x70, R115, 0x78, !PT ;  /* 0x0000007004737812 */ /* 0x000fe200078e7873 */
[C---:B------:R-:W-:Y:S01]  /*3930*/  VIADD R4, R3.reuse, 0x450 ;  /* 0x0000045003047836 */ /* 0x040fe20000000000 */
[----:B------:R-:W-:Y:S01]  /*3940*/  SHF.R.U32.HI R118, RZ, 0x3, R7 ;  /* 0x00000003ff767819 */ /* 0x000fe20000011607 */
[----:B------:R-:W-:Y:S01]  /*3950*/  VIADD R3, R3, 0x440 ;  /* 0x0000044003037836 */ /* 0x000fe20000000000 */
[----:B------:R-:W-:-:S02]  /*3960*/  SHF.R.U32.HI R117, RZ, 0x3, R6 ;  /* 0x00000003ff757819 */ /* 0x000fc40000011606 */
[----:B------:R-:W-:Y:S02]  /*3970*/  SHF.R.U32.HI R114, RZ, 0x3, R5 ;  /* 0x00000003ff727819 */ /* 0x000fe40000011605 */
[----:B------:R-:W-:Y:S02]  /*3980*/  SHF.R.U32.HI R113, RZ, 0x3, R4 ;  /* 0x00000003ff717819 */ /* 0x000fe40000011604 */
[----:B------:R-:W-:Y:S02]  /*3990*/  SHF.R.U32.HI R112, RZ, 0x3, R3 ;  /* 0x00000003ff707819 */ /* 0x000fe40000011603 */
[----:B------:R-:W-:Y:S02]  /*39a0*/  LOP3.LUT R118, R7, 0x70, R118, 0x78, !PT ;  /* 0x0000007007767812 */ /* 0x000fe400078e7876 */
[----:B------:R-:W-:Y:S02]  /*39b0*/  LOP3.LUT R117, R6, 0x70, R117, 0x78, !PT ;  /* 0x0000007006757812 */ /* 0x000fe400078e7875 */
[----:B------:R-:W-:-:S02]  /*39c0*/  LOP3.LUT R114, R5, 0x70, R114, 0x78, !PT ;  /* 0x0000007005727812 */ /* 0x000fc400078e7872 */
[----:B------:R-:W-:Y:S02]  /*39d0*/  LOP3.LUT R113, R4, 0x70, R113, 0x78, !PT ;  /* 0x0000007004717812 */ /* 0x000fe400078e7871 */
[----:B--234-:R-:W-:-:S07]  /*39e0*/  LOP3.LUT R112, R3, 0x70, R112, 0x78, !PT ;  /* 0x0000007003707812 */ /* 0x01cfce00078e7870 */
.L_x_78:
[----:B------:R-:W2:Y:S01]  /*39f0*/  LDC.64 R6, c[0x0][0x750] ;  /* 0x0001d400ff067b82 */ /* 0x000ea20000000a00 */
[----:B-1----:R-:W-:-:S05]  /*3a00*/  IMAD.SHL.U32 R3, R88, 0x100, RZ ;  /* 0x0000010058037824 */ /* 0x002fca00078e00ff */
[----:B------:R-:W-:Y:S02]  /*3a10*/  LEA.HI.SX32 R2, R3, R106, 0x1f ;  /* 0x0000006a03027211 */ /* 0x000fe400078ffaff */
[----:B------:R-:W3:Y:S01]  /*3a20*/  LDC.64 R4, c[0x0][0x758] ;  /* 0x0001d600ff047b82 */ /* 0x000ee20000000a00 */
[----:B------:R-:W-:Y:S02]  /*3a30*/  IMAD R129, R108, 0x8, R87 ;  /* 0x000000086c817824 */ /* 0x000fe400078e0257 */
[----:B--2---:R-:W-:-:S05]  /*3a40*/  IMAD.WIDE R6, R90, 0x4, R6 ;  /* 0x000000045a067825 */ /* 0x004fca00078e0206 */
[----:B------:R2:W5:Y:S01]  /*3a50*/  LDG.E R128, desc[UR30][R6.64] ;  /* 0x0000001e06807981 */ /* 0x000562000c1e1900 */
[----:B---3--:R-:W-:-:S04]  /*3a60*/  IMAD.WIDE R8, R2, 0x4, R4 ;  /* 0x0000000402087825 */ /* 0x008fc800078e0204 */
[----:B------:R-:W-:Y:S01]  /*3a70*/  IMAD.U32 R2, R107, -0x80000000, RZ ;  /* 0x800000006b027824 */ /* 0x000fe200078e00ff */
[----:B------:R2:W5:Y:S03]  /*3a80*/  LDG.E R127, desc[UR30][R8.64] ;  /* 0x0000001e087f7981 */ /* 0x000566000c1e1900 */
[----:B------:R-:W3:Y:S01]  /*3a90*/  SYNCS.PHASECHK.TRANS64.TRYWAIT P1, [R129+URZ+0x70], R2 ;  /* 0x00007002810075a7 */ /* 0x000ee200080211ff */
[----:B------:R-:W-:-:S04]  /*3aa0*/  LEA.HI R4, R88, R88, RZ, 0x1 ;  /* 0x0000005858047211 */ /* 0x000fc800078f08ff */
[----:B------:R-:W-:-:S04]  /*3ab0*/  LOP3.LUT R3, R4, 0xfffffffe, RZ, 0xc0, !PT ;  /* 0xfffffffe04037812 */ /* 0x000fc800078ec0ff */
[----:B------:R-:W-:-:S04]  /*3ac0*/  ISETP.NE.AND P2, PT, R88, R3, PT ;  /* 0x000000035800720c */ /* 0x000fc80003f45270 */
[----:B------:R-:W-:Y:S02]  /*3ad0*/  ISETP.LT.AND P2, PT, R88, RZ, P2 ;  /* 0x000000ff5800720c */ /* 0x000fe40001741270 */
[----:B------:R-:W-:Y:S02]  /*3ae0*/  SHF.R.U32.HI R4, RZ, 0x1, R4 ;  /* 0x00000001ff047819 */ /* 0x000fe40000011604 */
[----:B------:R-:W-:-:S03]  /*3af0*/  PLOP3.LUT P0, PT, PT, PT, PT, 0x80, 0x8 ;  /* 0x000000000008781c */ /* 0x000fc60003f0f070 */
[----:B------:R-:W-:-:S06]  /*3b00*/  VIADD R130, R4, 0xffffffff ;  /* 0xffffffff04827836 */ /* 0x000fcc0000000000 */
[----:B------:R-:W-:Y:S01]  /*3b10*/  @!P2 IMAD.MOV R130, RZ, RZ, R4 ;  /* 0x000000ffff82a224 */ /* 0x000fe200078e0204 */
[----:B--23--:R-:W-:Y:S06]  /*3b20*/  @!P1 BRA `(.L_x_67) ;  /* 0x00000020007c9947 */ /* 0x00cfec0003800000 */
.L_x_109:
[----:B------:R-:W-:Y:S01]  /*3b30*/  HFMA2 R132, -RZ, RZ, 0, 0 ;  /* 0x00000000ff847431 */ /* 0x000fe200000001ff */
[----:B------:R-:W-:Y:S01]  /*3b40*/  ISETP.NE.AND P2, PT, R126, RZ, PT ;  /* 0x000000ff7e00720c */ /* 0x000fe20003f45270 */
[--C-:B------:R-:W-:Y:S01]  /*3b50*/  IMAD.MOV.U32 R103, RZ, RZ, R90.reuse ;  /* 0x000000ffff677224 */ /* 0x100fe200078e005a */
[----:B------:R-:W-:Y:S01]  /*3b60*/  SHF.R.S32.HI R102, RZ, 0x1f, R90 ;  /* 0x0000001fff667819 */ /* 0x000fe2000001145a */
[----:B------:R-:W-:Y:S01]  /*3b70*/  IMAD R88, R108, 0x80, R111 ;  /* 0x000000806c587824 */ /* 0x000fe200078e026f */
[----:B------:R-:W-:Y:S01]  /*3b80*/  LEA R130, R130, UR21, 0x8 ;  /* 0x0000001582827c11 */ /* 0x000fe2000f8e40ff */
[----:B------:R-:W-:-:S08]  /*3b90*/  IMAD.MOV.U32 R131, RZ, RZ, RZ ;  /* 0x000000ffff837224 */ /* 0x000fd000078e00ff */
.L_x_73:
[----:B------:R-:W-:Y:S01]  /*3ba0*/  IMAD.SHL.U32 R90, R132, 0x20, RZ ;  /* 0x00000020845a7824 */ /* 0x000fe200078e00ff */
[----:B------:R-:W-:Y:S05]  /*3bb0*/  WARPSYNC.ALL ;  /* 0x0000000000007948 */ /* 0x000fea0003800000 */
[----:B------:R-:W-:Y:S01]  /*3bc0*/  NOP ;  /* 0x0000000000007918 */ /* 0x000fe20000000000 */
[----:B------:R-:W-:Y:S01]  /*3bd0*/  IMAD.IADD R2, R88, 0x1, R90 ;  /* 0x0000000158027824 */ /* 0x000fe200078e025a */
[----:B------:R-:W-:Y:S01]  /*3be0*/  BSSY.RECONVERGENT B0, `(.L_x_68) ;  /* 0x0000063000007945 */ /* 0x000fe20003800200 */
[----:B------:R-:W-:-:S03]  /*3bf0*/  PLOP3.LUT P3, PT, P0, PT, PT, 0x80, 0x8 ;  /* 0x000000000008781c */ /* 0x000fc6000076f070 */
[----:B------:R-:W-:-:S13]  /*3c00*/  R2UR UR4, R2 ;  /* 0x00000000020472ca */ /* 0x000fda00000e0000 */
[----:B------:R-:W3:Y:S01]  /*3c10*/  LDTM.x32 R36, tmem[UR4+0x20] ;  /* 0x00002004002479ee */ /* 0x000ee200082c0000 */
[----:B------:R-:W-:-:S13]  /*3c20*/  R2UR UR4, R2 ;  /* 0x00000000020472ca */ /* 0x000fda00000e0000 */
[----:B-1----:R-:W4:Y:S01]  /*3c30*/  LDTM.x32 R4, tmem[UR4] ;  /* 0x00000004000479ee */ /* 0x002f2200082c0000 */
[-C--:B--23-5:R-:W-:Y:S02]  /*3c40*/  FMUL2 R2, R36.F32x2.HI_LO, R128.reuse.F32 ;  /* 0x000000802402724a */ /* 0x0acfe40001000000 */
[-C--:B------:R-:W-:Y:S02]  /*3c50*/  FMUL2 R36, R40.F32x2.HI_LO, R128.reuse.F32 ;  /* 0x000000802824724a */ /* 0x080fe40001000000 */
[-C--:B------:R-:W-:Y:S02]  /*3c60*/  FMUL2 R40, R44.F32x2.HI_LO, R128.reuse.F32 ;  /* 0x000000802c28724a */ /* 0x080fe40001000000 */
[-C--:B------:R-:W-:Y:S02]  /*3c70*/  FMUL2 R38, R38.F32x2.HI_LO, R128.reuse.F32 ;  /* 0x000000802626724a */ /* 0x080fe40001000000 */
[-C--:B------:R-:W-:Y:S02]  /*3c80*/  FMUL2 R42, R42.F32x2.HI_LO, R128.reuse.F32 ;  /* 0x000000802a2a724a */ /* 0x080fe40001000000 */
[----:B------:R-:W-:-:S02]  /*3c90*/  FMUL2 R44, R48.F32x2.HI_LO, R128.F32 ;  /* 0x00000080302c724a */ /* 0x000fc40001000000 */
[-C--:B------:R-:W-:Y:S02]  /*3ca0*/  FMUL2 R46, R46.F32x2.HI_LO, R128.reuse.F32 ;  /* 0x000000802e2e724a */ /* 0x080fe40001000000 */
        /* <DEDUP_REMOVED lines=9> */
[----:B----4-:R-:W-:Y:S01]  /*3d40*/  FMUL2 R70, R8.F32x2.HI_LO, R128.F32 ;  /* 0x000000800846724a */ /* 0x010fe20001000000 */
[----:B------:R-:W-:Y:S01]  /*3d50*/  F2FP.BF16.F32.PACK_AB R9, R39, R38 ;  /* 0x000000262709723e */ /* 0x000fe200000010ff */
[----:B------:R-:W-:Y:S01]  /*3d60*/  FMUL2 R72, R10.F32x2.HI_LO, R128.F32 ;  /* 0x000000800a48724a */ /* 0x000fe20001000000 */
        /* <DEDUP_REMOVED lines=29> */
[----:B------:R2:W-:Y:S01]  /*3f40*/  STS.128 [R112], R8 ;  /* 0x0000000870007388 */ /* 0x0005e20000000c00 */
[----:B------:R-:W-:-:S02]  /*3f50*/  F2FP.BF16.F32.PACK_AB R7, R73, R72 ;  /* 0x000000484907723e */ /* 0x000fc400000010ff */
[----:B------:R-:W-:Y:S01]  /*3f60*/  F2FP.BF16.F32.PACK_AB R6, R71, R70 ;  /* 0x000000464706723e */ /* 0x000fe200000010ff */
[----:B------:R3:W-:Y:S01]  /*3f70*/  STS.128 [R113], R12 ;  /* 0x0000000c71007388 */ /* 0x0007e20000000c00 */
[----:B------:R-:W-:Y:S02]  /*3f80*/  F2FP.BF16.F32.PACK_AB R5, R69, R68 ;  /* 0x000000444505723e */ /* 0x000fe400000010ff */
[----:B------:R-:W-:Y:S01]  /*3f90*/  F2FP.BF16.F32.PACK_AB R4, R65, R64 ;  /* 0x000000404104723e */ /* 0x000fe200000010ff */
[----:B------:R4:W-:Y:S04]  /*3fa0*/  STS.128 [R114], R16 ;  /* 0x0000001072007388 */ /* 0x0009e80000000c00 */
[----:B------:R1:W-:Y:S04]  /*3fb0*/  STS.128 [R115], R20 ;  /* 0x0000001473007388 */ /* 0x0003e80000000c00 */
[----:B------:R1:W-:Y:S01]  /*3fc0*/  STS.128 [R116], R4 ;  /* 0x0000000474007388 */ /* 0x0003e20000000c00 */
[----:B--2---:R-:W-:-:S02]  /*3fd0*/  F2FP.BF16.F32.PACK_AB R11, R81, R80 ;  /* 0x00000050510b723e */ /* 0x004fc400000010ff */
[----:B------:R-:W-:Y:S02]  /*3fe0*/  F2FP.BF16.F32.PACK_AB R10, R79, R78 ;  /* 0x0000004e4f0a723e */ /* 0x000fe400000010ff */
[----:B------:R-:W-:Y:S02]  /*3ff0*/  F2FP.BF16.F32.PACK_AB R9, R77, R76 ;  /* 0x0000004c4d09723e */ /* 0x000fe400000010ff */
[----:B------:R-:W-:Y:S02]  /*4000*/  F2FP.BF16.F32.PACK_AB R8, R75, R74 ;  /* 0x0000004a4b08723e */ /* 0x000fe400000010ff */
[----:B---3--:R-:W-:Y:S02]  /*4010*/  F2FP.BF16.F32.PACK_AB R15, R27, R26 ;  /* 0x0000001a1b0f723e */ /* 0x008fe400000010ff */
[----:B------:R-:W-:Y:S01]  /*4020*/  F2FP.BF16.F32.PACK_AB R14, R25, R24 ;  /* 0x00000018190e723e */ /* 0x000fe200000010ff */
[----:B------:R1:W-:Y:S01]  /*4030*/  STS.128 [R117], R8 ;  /* 0x0000000875007388 */ /* 0x0003e20000000c00 */
[----:B------:R-:W-:-:S02]  /*4040*/  F2FP.BF16.F32.PACK_AB R13, R85, R84 ;  /* 0x00000054550d723e */ /* 0x000fc400000010ff */
[----:B------:R-:W-:Y:S02]  /*4050*/  F2FP.BF16.F32.PACK_AB R12, R83, R82 ;  /* 0x00000052530c723e */ /* 0x000fe400000010ff */
[----:B----4-:R-:W-:Y:S02]  /*4060*/  F2FP.BF16.F32.PACK_AB R19, R35, R34 ;  /* 0x000000222313723e */ /* 0x010fe400000010ff */
[----:B------:R-:W-:Y:S01]  /*4070*/  F2FP.BF16.F32.PACK_AB R18, R33, R32 ;  /* 0x000000202112723e */ /* 0x000fe200000010ff */
[----:B------:R1:W-:Y:S01]  /*4080*/  STS.128 [R118], R12 ;  /* 0x0000000c76007388 */ /* 0x0003e20000000c00 */
[----:B------:R-:W-:Y:S02]  /*4090*/  F2FP.BF16.F32.PACK_AB R17, R31, R30 ;  /* 0x0000001e1f11723e */ /* 0x000fe400000010ff */
[----:B------:R-:W-:-:S05]  /*40a0*/  F2FP.BF16.F32.PACK_AB R16, R29, R28 ;  /* 0x0000001c1d10723e */ /* 0x000fca00000010ff */
[----:B------:R1:W-:Y:S01]  /*40b0*/  STS.128 [R119], R16 ;  /* 0x0000001077007388 */ /* 0x0003e20000000c00 */
[----:B------:R2:W-:Y:S06]  /*40c0*/  MEMBAR.ALL.CTA ;  /* 0x0000000000007992 */ /* 0x0005ec0000008000 */
[----:B--2---:R-:W2:Y:S02]  /*40d0*/  FENCE.VIEW.ASYNC.S ;  /* 0x00000000000073c6 */ /* 0x004ea40000000000 */
[----:B--2---:R-:W-:Y:S06]  /*40e0*/  BAR.SYNC.DEFER_BLOCKING 0x2, 0x80 ;  /* 0x0082000000007b1d */ /* 0x004fec0000010000 */
[----:B------:R-:W-:Y:S05]  /*40f0*/  @P2 BRA `(.L_x_69) ;  /* 0x0000000000442947 */ /* 0x000fea0003800000 */
[----:B------:R-:W-:Y:S01]  /*4100*/  UIADD3 UR10, UP0, UPT, UR8, 0x240, URZ ;  /* 0x00000240080a7890 */ /* 0x000fe2000ff1e0ff */
[----:B------:R-:W-:Y:S01]  /*4110*/  PLOP3.LUT P0, PT, PT, PT, PT, 0x80, 0x8 ;  /* 0x000000000008781c */ /* 0x000fe20003f0f070 */
[----:B------:R-:W-:Y:S01]  /*4120*/  IMAD R90, R89, 0x80, R90 ;  /* 0x00000080595a7824 */ /* 0x000fe200078e025a */
[----:B-1----:R-:W-:Y:S01]  /*4130*/  IADD3 R4, PT, PT, R87, 0x400, RZ ;  /* 0x0000040057047810 */ /* 0x002fe20007ffe0ff */
[----:B------:R-:W-:-:S12]  /*4140*/  UIADD3.X UR11, UPT, UPT, URZ, UR9, URZ, UP0, !UPT ;  /* 0x00000009ff0b7290 */ /* 0x000fd800087fe4ff */
.L_x_70:
[----:B------:R-:W-:Y:S02]  /*4150*/  PLOP3.LUT P1, PT, P1, P0, PT, 0xf2, 0x2f ;  /* 0x00000000002f781c */ /* 0x000fe40000f21e72 */
[----:B------:R-:W-:-:S08]  /*4160*/  @P0 R2UR P1, UR6, R130 ;  /* 0x00000000820602ca */ /* 0x000fd00000020000 */
[----:B------:R-:W-:Y:S02]  /*4170*/  PLOP3.LUT P1, PT, P1, P0, PT, 0xf2, 0x2f ;  /* 0x00000000002f781c */ /* 0x000fe40000f21e72 */
[----:B------:R-:W-:-:S08]  /*4180*/  @P0 R2UR.OR P1, UR5, R90 ;  /* 0x000000005a0502ca */ /* 0x000fd00000120000 */
[----:B------:R-:W-:Y:S02]  /*4190*/  PLOP3.LUT P1, PT, P1, P0, PT, 0xf2, 0x2f ;  /* 0x00000000002f781c */ /* 0x000fe40000f21e72 */
[----:B------:R-:W-:-:S08]  /*41a0*/  @P0 R2UR.OR P1, UR4, R4 ;  /* 0x00000000040402ca */ /* 0x000fd00000120000 */
[----:B------:R-:W-:Y:S02]  /*41b0*/  @P0 PLOP3.LUT P0, PT, P1, PT, PT, 0x80, 0x8 ;  /* 0x000000000008081c */ /* 0x000fe40000f0f070 */
[----:B------:R-:W-:-:S03]  /*41c0*/  PLOP3.LUT P1, PT, PT, PT, PT, 0x80, 0x8 ;  /* 0x000000000008781c */ /* 0x000fc60003f2f070 */
[----:B------:R1:W-:Y:S08]  /*41d0*/  UTMASTG.2D [UR4], [UR10], desc[URZ] ;  /* 0x0000ff040a0073b5 */ /* 0x0003f00008009000 */
[----:B-1----:R-:W-:Y:S05]  /*41e0*/  @P0 BRA.U.ANY `(.L_x_70) ;  /* 0xfffffffd00d80947 */ /* 0x002fea000393ffff */
[----:B------:R0:W-:Y:S01]  /*41f0*/  UTMACMDFLUSH ;  /* 0x00000000000079b7 */ /* 0x0001e20000000000 */
[----:B------:R-:W-:-:S04]  /*4200*/  DEPBAR.LE SB0, 0x0 ;  /* 0x000080000000791a */ /* 0x000fc80000000000 */
.L_x_69:
[----:B------:R-:W-:Y:S05]  /*4210*/  BSYNC.RECONVERGENT B0 ;  /* 0x0000000000007941 */ /* 0x000fea0003800200 */
.L_x_68:
[----:B------:R-:W-:Y:S01]  /*4220*/  FMUL2 R92, R74.F32x2.HI_LO, -1.4426950216293334961 ;  /* 0xbfb8aa3b4a5c784a */ /* 0x000fe20001000000 */
[----:B------:R-:W-:Y:S01]  /*4230*/  BAR.SYNC.DEFER_BLOCKING 0x2, 0x80 ;  /* 0x0082000000007b1d */ /* 0x000fe20000010000 */
[----:B-1----:R-:W-:Y:S01]  /*4240*/  FMUL2 R10, R28.F32x2.HI_LO, -1.4426950216293334961 ;  /* 0xbfb8aa3b1c0a784a */ /* 0x002fe20001000000 */
[----:B------:R-:W-:Y:S01]  /*4250*/  ISETP.NE.AND P2, PT, R126, RZ, PT ;  /* 0x000000ff7e00720c */ /* 0x000fe20003f45270 */
[----:B------:R-:W-:Y:S02]  /*4260*/  FMUL2 R22, R78.F32x2.HI_LO, -1.4426950216293334961 ;  /* 0xbfb8aa3b4e16784a */ /* 0x000fe40001000000 */
[----:B------:R-:W-:Y:S01]  /*4270*/  FMUL2 R6, R32.F32x2.HI_LO, -1.4426950216293334961 ;  /* 0xbfb8aa3b2006784a */ /* 0x000fe20001000000 */
[----:B------:R-:W-:Y:S01]  /*4280*/  MUFU.EX2 R92, R92 ;  /* 0x0000005c005c7308 */ /* 0x000fe20000000800 */
[----:B------:R-:W-:Y:S02]  /*4290*/  FMUL2 R20, R80.F32x2.HI_LO, -1.4426950216293334961 ;  /* 0xbfb8aa3b5014784a */ /* 0x000fe40001000000 */
[----:B------:R-:W-:-:S02]  /*42a0*/  FMUL2 R4, R34.F32x2.HI_LO, -1.4426950216293334961 ;  /* 0xbfb8aa3b2204784a */ /* 0x000fc40001000000 */
[----:B------:R-:W-:Y:S02]  /*42b0*/  FMUL2 R100, R64.F32x2.HI_LO, -1.4426950216293334961 ;  /* 0xbfb8aa3b4064784a */ /* 0x000fe40001000000 */
[----:B------:R-:W-:Y:S01]  /*42c0*/  FMUL2 R90, R76.F32x2.HI_LO, -1.4426950216293334961 ;  /* 0xbfb8aa3b4c5a784a */ /* 0x000fe20001000000 */
[----:B------:R-:W1:Y:S01]  /*42d0*/  MUFU.EX2 R93, R93 ;  /* 0x0000005d005d7308 */ /* 0x000e620000000800 */
[----:B------:R-:W-:Y:S02]  /*42e0*/  FMUL2 R8, R30.F32x2.HI_LO, -1.4426950216293334961 ;  /* 0xbfb8aa3b1e08784a */ /* 0x000fe40001000000 */
[----:B------:R-:W-:Y:S02]  /*42f0*/  FMUL2 R98, R68.F32x2.HI_LO, -1.4426950216293334961 ;  /* 0xbfb8aa3b4462784a */ /* 0x000fe40001000000 */
[----:B------:R-:W-:Y:S02]  /*4300*/  FMUL2 R96, R70.F32x2.HI_LO, -1.4426950216293334961 ;  /* 0xbfb8aa3b4660784a */ /* 0x000fe40001000000 */
[----:B------:R-:W-:Y:S01]  /*4310*/  FMUL2 R94, R72.F32x2.HI_LO, -1.4426950216293334961 ;  /* 0xbfb8aa3b485e784a */ /* 0x000fe20001000000 */
[----:B------:R-:W-:Y:S01]  /*4320*/  MUFU.EX2 R10, R10 ;  /* 0x0000000a000a7308 */ /* 0x000fe20000000800 */
[----:B------:R-:W-:-:S02]  /*4330*/  FMUL2 R12, R26.F32x2.HI_LO, -1.4426950216293334961 ;  /* 0xbfb8aa3b1a0c784a */ /* 0x000fc40001000000 */
[----:B------:R-:W-:Y:S02]  /*4340*/  FMUL2 R18, R82.F32x2.HI_LO, -1.4426950216293334961 ;  /* 0xbfb8aa3b5212784a */ /* 0x000fe40001000000 */
[----:B------:R-:W-:Y:S02]  /*4350*/  FMUL2 R16, R84.F32x2.HI_LO, -1.4426950216293334961 ;  /* 0xbfb8aa3b5410784a */ /* 0x000fe40001000000 */
[----:B------:R-:W-:Y:S01]  /*4360*/  FMUL2 R14, R24.F32x2.HI_LO, -1.4426950216293334961 ;  /* 0xbfb8aa3b180e784a */ /* 0x000fe20001000000 */
[----:B------:R-:W2:Y:S01]  /*4370*/  MUFU.EX2 R11, R11 ;  /* 0x0000000b000b7308 */ /* 0x000ea20000000800 */
[----:B-1----:R-:W-:-:S07]  /*4380*/  FADD2 R92, R92.F32x2.HI_LO, 1 ;  /* 0x3f8000005c5c744b */ /* 0x002fce0000200000 */
[----:B------:R-:W-:Y:S08]  /*4390*/  MUFU.EX2 R22, R22 ;  /* 0x0000001600167308 */ /* 0x000ff00000000800 */
[----:B------:R-:W1:Y:S01]  /*43a0*/  MUFU.EX2 R23, R23 ;  /* 0x0000001700177308 */ /* 0x000e620000000800 */
[----:B--2---:R-:W-:-:S07]  /*43b0*/  FADD2 R10, R10.F32x2.HI_LO, 1 ;  /* 0x3f8000000a0a744b */ /* 0x004fce0000200000 */
[----:B------:R-:W-:Y:S08]  /*43c0*/  MUFU.EX2 R6, R6 ;  /* 0x0000000600067308 */ /* 0x000ff00000000800 */
        /* <DEDUP_REMOVED lines=38> */
[----:B------:R-:W-:Y:S08]  /*4630*/  MUFU.RCP R92, R92 ;  /* 0x0000005c005c7308 */ /* 0x000ff00000001000 */
[----:B------:R-:W1:Y:S01]  /*4640*/  MUFU.RCP R93, R93 ;  /* 0x0000005d005d7308 */ /* 0x000e620000001000 */
[----:B--2---:R-:W-:-:S07]  /*4650*/  FADD2 R14, R14.F32x2.HI_LO, 1 ;  /* 0x3f8000000e0e744b */ /* 0x004fce0000200000 */
[----:B------:R-:W-:Y:S08]  /*4660*/  MUFU.RCP R10, R10 ;  /* 0x0000000a000a7308 */ /* 0x000ff00000001000 */
[----:B------:R-:W2:Y:S01]  /*4670*/  MUFU.RCP R11, R11 ;  /* 0x0000000b000b7308 */ /* 0x000ea20000001000 */
[----:B-1----:R-:W-:-:S04]  /*4680*/  FMUL2 R92, R92.F32x2.HI_LO, R74.F32x2.HI_LO ;  /* 0x0000004a5c5c724a */ /* 0x002fc80000000000 */
[----:B------:R-:W-:-:S03]  /*4690*/  FMUL2 R92, R92.F32x2.HI_LO, R40.F32x2.HI_LO ;  /* 0x000000285c5c724a */ /* 0x000fc60000000000 */
[----:B------:R-:W-:Y:S01]  /*46a0*/  MUFU.RCP R22, R22 ;  /* 0x0000001600167308 */ /* 0x000fe20000001000 */
[----:B------:R-:W-:-:S07]  /*46b0*/  FMUL2 R92, R92.F32x2.HI_LO, R127.F32 ;  /* 0x0000007f5c5c724a */ /* 0x000fce0001000000 */
[----:B------:R-:W1:Y:S01]  /*46c0*/  MUFU.RCP R23, R23 ;  /* 0x0000001700177308 */ /* 0x000e620000001000 */
[----:B--2---:R-:W-:-:S04]  /*46d0*/  FMUL2 R10, R10.F32x2.HI_LO, R28.F32x2.HI_LO ;  /* 0x0000001c0a0a724a */ /* 0x004fc80000000000 */
[----:B------:R-:W-:-:S03]  /*46e0*/  FMUL2 R10, R10.F32x2.HI_LO, R56.F32x2.HI_LO ;  /* 0x000000380a0a724a */ /* 0x000fc60000000000 */
[----:B------:R-:W-:Y:S01]  /*46f0*/  MUFU.RCP R6, R6 ;  /* 0x0000000600067308 */ /* 0x000fe20000001000 */
[----:B------:R-:W-:-:S07]  /*4700*/  FMUL2 R10, R10.F32x2.HI_LO, R127.F32 ;  /* 0x0000007f0a0a724a */ /* 0x000fce0001000000 */
        /* <DEDUP_REMOVED lines=16> */
[----:B------:R-:W-:Y:S01]  /*4810*/  FMUL2 R66, R4.F32x2.HI_LO, R66.F32x2.HI_LO ;  /* 0x000000420442724a */ /* 0x000fe20000000000 */
[----:B------:R-:W-:Y:S02]  /*4820*/  F2FP.BF16.F32.PACK_AB R4, R11, R10 ;  /* 0x0000000a0b04723e */ /* 0x000fe400000010ff */
[----:B------:R-:W-:Y:S01]  /*4830*/  MUFU.RCP R90, R90 ;  /* 0x0000005a005a7308 */ /* 0x000fe20000001000 */
[----:B------:R-:W-:-:S05]  /*4840*/  FMUL2 R66, R66.F32x2.HI_LO, R127.F32 ;  /* 0x0000007f4242724a */ /* 0x000fca0001000000 */
[----:B------:R-:W-:Y:S02]  /*4850*/  FMNMX.NAN R32, |R21|, |R67|, !PT ;  /* 0x4000004315207209 */ /* 0x000fe40007820200 */
[----:B------:R-:W2:Y:S01]  /*4860*/  MUFU.RCP R91, R91 ;  /* 0x0000005b005b7308 */ /* 0x000ea20000001000 */
[----:B-1----:R-:W-:Y:S01]  /*4870*/  FMUL2 R100, R100.F32x2.HI_LO, R64.F32x2.HI_LO ;  /* 0x000000406464724a */ /* 0x002fe20000000000 */
[----:B------:R-:W-:-:S03]  /*4880*/  FMNMX.NAN R33, |R20|, |R66|, !PT ;  /* 0x4000004214217209 */ /* 0x000fc60007820200 */
        /* <DEDUP_REMOVED lines=11> */
[----:B------:R-:W-:Y:S08]  /*4940*/  MUFU.RCP R96, R96 ;  /* 0x0000006000607308 */ /* 0x000ff00000001000 */
        /* <DEDUP_REMOVED lines=11> */
[----:B--2---:R-:W-:-:S07]  /*4a00*/  FMUL2 R94, R94.F32x2.HI_LO, R72.F32x2.HI_LO ;  /* 0x000000485e5e724a */ /* 0x004fce0000000000 */
[----:B------:R-:W-:Y:S08]  /*4a10*/  MUFU.RCP R18, R18 ;  /* 0x0000001200127308 */ /* 0x000ff00000001000 */
[----:B------:R-:W2:Y:S01]  /*4a20*/  MUFU.RCP R19, R19 ;  /* 0x0000001300137308 */ /* 0x000ea20000001000 */
[----:B-1----:R-:W-:Y:S01]  /*4a30*/  FMUL2 R12, R12.F32x2.HI_LO, R26.F32x2.HI_LO ;  /* 0x0000001a0c0c724a */ /* 0x002fe20000000000 */
[----:B------:R-:W-:-:S02]  /*4a40*/  FMNMX.NAN R26, |R93|, |R11|, !PT ;  /* 0x4000000b5d1a7209 */ /* 0x000fc40007820200 */
[----:B------:R-:W-:Y:S01]  /*4a50*/  FMNMX.NAN R27, |R92|, |R10|, !PT ;  /* 0x4000000a5c1b7209 */ /* 0x000fe20007820200 */
[----:B------:R-:W-:Y:S01]  /*4a60*/  FMUL2 R10, R6.F32x2.HI_LO, R127.F32 ;  /* 0x0000007f060a724a */ /* 0x000fe20001000000 */
[----:B------:R-:W-:Y:S01]  /*4a70*/  F2FP.BF16.F32.PACK_AB R7, R67, R66 ;  /* 0x000000424307723e */ /* 0x000fe200000010ff */
[----:B------:R-:W-:Y:S01]  /*4a80*/  FMUL2 R58, R12.F32x2.HI_LO, R58.F32x2.HI_LO ;  /* 0x0000003a0c3a724a */ /* 0x000fe20000000000 */
[----:B------:R-:W-:Y:S01]  /*4a90*/  MUFU.RCP R16, R16 ;  /* 0x0000001000107308 */ /* 0x000fe20000001000 */
[----:B------:R-:W-:Y:S01]  /*4aa0*/  FMUL2 R12, R8.F32x2.HI_LO, R127.F32 ;  /* 0x0000007f080c724a */ /* 0x000fe20001000000 */
[----:B------:R-:W-:Y:S01]  /*4ab0*/  FMNMX.NAN R30, |R23|, |R11|, !PT ;  /* 0x4000000b171e7209 */ /* 0x000fe20007820200 */
[----:B------:R-:W-:Y:S01]  /*4ac0*/  FMUL2 R58, R58.F32x2.HI_LO, R127.F32 ;  /* 0x0000007f3a3a724a */ /* 0x000fe20001000000 */
[-C--:B------:R-:W-:Y:S02]  /*4ad0*/  F2FP.BF16.F32.PACK_AB R6, R11, R10.reuse ;  /* 0x0000000a0b06723e */ /* 0x080fe400000010ff */
[----:B------:R-:W-:-:S02]  /*4ae0*/  FMNMX.NAN R31, |R22|, |R10|, !PT ;  /* 0x4000000a161f7209 */ /* 0x000fc40007820200 */
[----:B------:R-:W1:Y:S01]  /*4af0*/  MUFU.RCP R17, R17 ;  /* 0x0000001100117308 */ /* 0x000e620000001000 */
[----:B--2---:R-:W-:Y:S01]  /*4b00*/  FMUL2 R18, R18.F32x2.HI_LO, R82.F32x2.HI_LO ;  /* 0x000000521212724a */ /* 0x004fe20000000000 */
[----:B------:R-:W-:Y:S02]  /*4b10*/  F2FP.BF16.F32.PACK_AB R10, R23, R22 ;  /* 0x00000016170a723e */ /* 0x000fe400000010ff */
[----:B------:R-:W-:Y:S01]  /*4b20*/  F2FP.BF16.F32.PACK_AB R11, R21, R20 ;  /* 0x00000014150b723e */ /* 0x000fe200000010ff */
[----:B------:R-:W-:Y:S01]  /*4b30*/  FMUL2 R18, R18.F32x2.HI_LO, R48.F32x2.HI_LO ;  /* 0x000000301212724a */ /* 0x000fe20000000000 */
[----:B------:R-:W-:Y:S02]  /*4b40*/  FMNMX.NAN R28, |R91|, |R13|, !PT ;  /* 0x4000000d5b1c7209 */ /* 0x000fe40007820200 */
[----:B------:R-:W-:Y:S01]  /*4b50*/  MUFU.RCP R14, R14 ;  /* 0x0000000e000e7308 */ /* 0x000fe20000001000 */
[----:B------:R-:W-:Y:S01]  /*4b60*/  FMUL2 R22, R18.F32x2.HI_LO, R127.F32 ;  /* 0x0000007f1216724a */ /* 0x000fe20001000000 */
[----:B------:R-:W-:-:S02]  /*4b70*/  F2FP.BF16.F32.PACK_AB R5, R13, R12 ;  /* 0x0000000c0d05723e */ /* 0x000fc400000010ff */
[----:B------:R-:W-:Y:S02]  /*4b80*/  FMNMX.NAN R29, |R90|, |R12|, !PT ;  /* 0x4000000c5a1d7209 */ /* 0x000fe40007820200 */
[----:B------:R-:W-:Y:S02]  /*4b90*/  F2FP.BF16.F32.PACK_AB R12, R101, R100 ;  /* 0x00000064650c723e */ /* 0x000fe400000010ff */
[----:B------:R-:W2:Y:S01]  /*4ba0*/  MUFU.RCP R15, R15 ;  /* 0x0000000f000f7308 */ /* 0x000ea20000001000 */
[----:B-1----:R-:W-:Y:S01]  /*4bb0*/  FMUL2 R16, R16.F32x2.HI_LO, R84.F32x2.HI_LO ;  /* 0x000000541010724a */ /* 0x002fe20000000000 */
[----:B------:R-:W-:Y:S02]  /*4bc0*/  F2FP.BF16.F32.PACK_AB R13, R99, R98 ;  /* 0x00000062630d723e */ /* 0x000fe400000010ff */
[----:B------:R-:W-:Y:S01]  /*4bd0*/  F2FP.BF16.F32.PACK_AB R8, R93, R92 ;  /* 0x0000005c5d08723e */ /* 0x000fe200000010ff */
[----:B------:R-:W-:Y:S01]  /*4be0*/  FMUL2 R16, R16.F32x2.HI_LO, R54.F32x2.HI_LO ;  /* 0x000000361010724a */ /* 0x000fe20000000000 */
[----:B------:R-:W-:-:S02]  /*4bf0*/  F2FP.BF16.F32.PACK_AB R9, R91, R90 ;  /* 0x0000005a5b09723e */ /* 0x000fc400000010ff */
[----:B------:R-:W-:Y:S01]  /*4c00*/  F2FP.BF16.F32.PACK_AB R19, R59, R58 ;  /* 0x0000003a3b13723e */ /* 0x000fe200000010ff */
[----:B------:R-:W-:Y:S01]  /*4c10*/  FMUL2 R20, R16.F32x2.HI_LO, R127.F32 ;  /* 0x0000007f1014724a */ /* 0x000fe20001000000 */
[----:B------:R-:W-:Y:S02]  /*4c20*/  F2FP.BF16.F32.PACK_AB R16, R23, R22 ;  /* 0x000000161710723e */ /* 0x000fe400000010ff */
[----:B------:R-:W-:Y:S02]  /*4c30*/  FMNMX3.NAN R26, |R101|, |R23|, R26, !PT ;  /* 0x40000017651a7276 */ /* 0x000fe4000782021a */
[----:B------:R-:W-:Y:S02]  /*4c40*/  F2FP.BF16.F32.PACK_AB R17, R21, R20 ;  /* 0x000000141511723e */ /* 0x000fe400000010ff */
[----:B------:R-:W-:Y:S01]  /*4c50*/  FMNMX3.NAN R28, |R99|, |R21|, R28, !PT ;  /* 0x40000015631c7276 */ /* 0x000fe2000782021c */
[----:B--2---:R-:W-:Y:S01]  /*4c60*/  FMUL2 R14, R14.F32x2.HI_LO, R24.F32x2.HI_LO ;  /* 0x000000180e0e724a */ /* 0x004fe20000000000 */
[----:B------:R-:W-:Y:S01]  /*4c70*/  FMNMX3.NAN R29, |R98|, |R20|, R29, !PT ;  /* 0x40000014621d7276 */ /* 0x000fe2000782021d */
[----:B------:R-:W-:Y:S01]  /*4c80*/  FMUL2 R24, R94.F32x2.HI_LO, R42.F32x2.HI_LO ;  /* 0x0000002a5e18724a */ /* 0x000fe20000000000 */
[----:B------:R-:W-:Y:S01]  /*4c90*/  FMNMX3.NAN R27, |R100|, |R22|, R27, !PT ;  /* 0x40000016641b7276 */ /* 0x000fe2000782021b */
[----:B------:R-:W-:Y:S01]  /*4ca0*/  FMUL2 R52, R14.F32x2.HI_LO, R52.F32x2.HI_LO ;  /* 0x000000340e34724a */ /* 0x000fe20000000000 */
[----:B------:R-:W-:Y:S01]  /*4cb0*/  F2FP.BF16.F32.PACK_AB R14, R3, R2 ;  /* 0x00000002030e723e */ /* 0x000fe200000010ff */
[----:B------:R-:W-:-:S02]  /*4cc0*/  FMUL2 R24, R24.F32x2.HI_LO, R127.F32 ;  /* 0x0000007f1818724a */ /* 0x000fc40001000000 */
[----:B------:R-:W-:-:S03]  /*4cd0*/  FMUL2 R52, R52.F32x2.HI_LO, R127.F32 ;  /* 0x0000007f3434724a */ /* 0x000fc60001000000 */
[----:B------:R-:W-:Y:S02]  /*4ce0*/  F2FP.BF16.F32.PACK_AB R15, R25, R24 ;  /* 0x00000018190f723e */ /* 0x000fe400000010ff */
[----:B------:R-:W-:Y:S02]  /*4cf0*/  F2FP.BF16.F32.PACK_AB R18, R53, R52 ;  /* 0x000000343512723e */ /* 0x000fe400000010ff */
[----:B------:R-:W-:Y:S01]  /*4d00*/  FMNMX3.NAN R25, |R25|, |R59|, R32, !PT ;  /* 0x4000003b19197276 */ /* 0x000fe20007820220 */
[----:B------:R1:W-:Y:S01]  /*4d10*/  STS.128 [R120], R12 ;  /* 0x0000000c78007388 */ /* 0x0003e20000000c00 */
[----:B------:R-:W-:Y:S02]  /*4d20*/  FMNMX3.NAN R24, |R24|, |R58|, R33, !PT ;  /* 0x4000003a18187276 */ /* 0x000fe40007820221 */
[----:B------:R-:W-:Y:S01]  /*4d30*/  FMNMX3.NAN R3, |R3|, |R53|, R30, !PT ;  /* 0x4000003503037276 */ /* 0x000fe2000782021e */
[----:B------:R1:W-:Y:S01]  /*4d40*/  STS.128 [R121], R8 ;  /* 0x0000000879007388 */ /* 0x0003e20000000c00 */
[----:B------:R-:W-:-:S02]  /*4d50*/  FMNMX3.NAN R2, |R2|, |R52|, R31, !PT ;  /* 0x4000003402027276 */ /* 0x000fc4000782021f */
[----:B------:R-:W-:Y:S01]  /*4d60*/  FMNMX.NAN R25, R28, R25, !PT ;  /* 0x000000191c197209 */ /* 0x000fe20007820000 */
[----:B------:R1:W-:Y:S01]  /*4d70*/  STS.128 [R122], R16 ;  /* 0x000000107a007388 */ /* 0x0003e20000000c00 */
[----:B------:R-:W-:Y:S02]  /*4d80*/  FMNMX.NAN R24, R29, R24, !PT ;  /* 0x000000181d187209 */ /* 0x000fe40007820000 */
[----:B------:R-:W-:Y:S01]  /*4d90*/  FMNMX3.NAN R3, R26, R3, R25, !PT ;  /* 0x000000031a037276 */ /* 0x000fe20007820019 */
[----:B------:R1:W-:Y:S01]  /*4da0*/  STS.128 [R123], R4 ;  /* 0x000000047b007388 */ /* 0x0003e20000000c00 */
[----:B------:R-:W-:Y:S01]  /*4db0*/  FMNMX3.NAN R2, R27, R2, R24, !PT ;  /* 0x000000021b027276 */ /* 0x000fe20007820018 */
[----:B------:R2:W-:Y:S06]  /*4dc0*/  MEMBAR.ALL.CTA ;  /* 0x0000000000007992 */ /* 0x0005ec0000008000 */
[----:B--2---:R-:W2:Y:S01]  /*4dd0*/  FENCE.VIEW.ASYNC.S ;  /* 0x00000000000073c6 */ /* 0x004ea20000000000 */
[----:B------:R-:W-:-:S04]  /*4de0*/  FMNMX3.NAN R2, R2, R3, RZ, !PT ;  /* 0x0000000302027276 */ /* 0x000fc800078200ff */
[----:B------:R-:W-:Y:S01]  /*4df0*/  FMNMX R131, R2, R131, !PT ;  /* 0x0000008302837209 */ /* 0x000fe20007800000 */
[----:B--2---:R-:W-:Y:S06]  /*4e00*/  BAR.SYNC.DEFER_BLOCKING 0x2, 0x80 ;  /* 0x0082000000007b1d */ /* 0x004fec0000010000 */
[----:B------:R-:W-:Y:S05]  /*4e10*/  @P2 BRA `(.L_x_71) ;  /* 0x0000000000442947 */ /* 0x000fea0003800000 */
[----:B------:R-:W-:Y:S01]  /*4e20*/  IMAD R132, R89, 0x4, R132 ;  /* 0x0000000459847824 */ /* 0x000fe200078e0284 */
[----:B------:R-:W-:Y:S01]  /*4e30*/  UIADD3 UR10, UP0, UPT, UR8, 0x2c0, URZ ;  /* 0x000002c0080a7890 */ /* 0x000fe2000ff1e0ff */
[----:B------:R-:W-:Y:S02]  /*4e40*/  PLOP3.LUT P0, PT, PT, PT, PT, 0x80, 0x8 ;  /* 0x000000000008781c */ /* 0x000fe40003f0f070 */
[----:B------:R-:W-:Y:S01]  /*4e50*/  IADD3 R2, PT, PT, R87, 0x4400, RZ ;  /* 0x0000440057027810 */ /* 0x000fe20007ffe0ff */
[----:B------:R-:W-:Y:S01]  /*4e60*/  IMAD.SHL.U32 R132, R132, 0x10, RZ ;  /* 0x0000001084847824 */ /* 0x000fe200078e00ff */
[----:B------:R-:W-:-:S12]  /*4e70*/  UIADD3.X UR11, UPT, UPT, URZ, UR9, URZ, UP0, !UPT ;  /* 0x00000009ff0b7290 */ /* 0x000fd800087fe4ff */
.L_x_72:
        /* <DEDUP_REMOVED lines=9> */
[----:B--2---:R-:W-:Y:S05]  /*4f10*/  @P0 BRA.U.ANY `(.L_x_72) ;  /* 0xfffffffd00d80947 */ /* 0x004fea000393ffff */
[----:B------:R0:W-:Y:S02]  /*4f20*/  UTMACMDFLUSH ;  /* 0x00000000000079b7 */ /* 0x0001e40000000000 */
.L_x_71:
[----:B------:R-:W-:Y:S01]  /*4f30*/  BAR.SYNC.DEFER_BLOCKING 0x2, 0x80 ;  /* 0x0082000000007b1d */ /* 0x000fe20000010000 */
[----:B------:R-:W-:Y:S01]  /*4f40*/  HFMA2 R132, -RZ, RZ, 0, 1.1920928955078125e-07 ;  /* 0x00000002ff847431 */ /* 0x000fe200000001ff */
[----:B------:R-:W-:-:S04]  /*4f50*/  PLOP3.LUT P0, PT, PT, PT, PT, 0x8, 0x80 ;  /* 0x000000000080781c */ /* 0x000fc80003f0e170 */
[----:B------:R-:W-:Y:S09]  /*4f60*/  @P3 BRA `(.L_x_73) ;  /* 0xffffffec000c3947 */ /* 0x000ff2000383ffff */
[----:B------:R-:W-:Y:S02]  /*4f70*/  ELECT P0, URZ, PT ;  /* 0x0000000000ff782f */ /* 0x000fe40003800000 */
[C---:B------:R-:W-:Y:S01]  /*4f80*/  LEA R3, R110.reuse, R87, 0x3 ;  /* 0x000000576e037211 */ /* 0x040fe200078e18ff */
[----:B------:R-:W-:Y:S01]  /*4f90*/  BSSY B0, `(.L_x_74) ;  /* 0x0000009000007945 */ /* 0x000fe20003800000 */
[----:B-1----:R-:W-:Y:S01]  /*4fa0*/  SHF.L.U32 R4, R109, 0x1f, RZ ;  /* 0x0000001f6d047819 */ /* 0x002fe200000006ff */
[----:B------:R-:W-:-:S08]  /*4fb0*/  IMAD R91, R110, 0x10, R87 ;  /* 0x000000106e5b7824 */ /* 0x000fd000078e0257 */
[----:B------:R-:W-:Y:S02]  /*4fc0*/  @P0 VIADD R5, R129, 0x80 ;  /* 0x0000008081050836 */ /* 0x000fe40000000000 */
[----:B------:R-:W-:-:S03]  /*4fd0*/  @P0 IMAD.MOV.U32 R2, RZ, RZ, 0x1 ;  /* 0x00000001ff020424 */ /* 0x000fc600078e00ff */
[----:B------:R-:W-:-:S04]  /*4fe0*/  @P0 PRMT R5, R104, 0x654, R5 ;  /* 0x0000065468050816 */ /* 0x000fc80000000005 */
[----:B------:R1:W-:Y:S01]  /*4ff0*/  @P0 SYNCS.ARRIVE.TRANS64.RED.ART0 RZ, [R5+URZ], R2 ;  /* 0x0000000205ff09a7 */ /* 0x0003e200085004ff */
[----:B------:R-:W2:Y:S02]  /*5000*/  SYNCS.PHASECHK.TRANS64.TRYWAIT P0, [R3+URZ+0x90], R4 ;  /* 0x00009004030075a7 */ /* 0x000ea400080011ff */
[----:B-12---:R-:W-:Y:S05]  /*5010*/  @!P0 BRA `(.L_x_75) ;  /* 0x0000000c00588947 */ /* 0x006fea0003800000 */
.L_x_111:
[----:B------:R-:W-:Y:S05]  /*5020*/  BSYNC B0 ;  /* 0x0000000000007941 */ /* 0x000fea0003800000 */
.L_x_74:
[----:B------:R-:W2:Y:S01]  /*5030*/  LDS.128 R88, [R91+0x37410] ;  /* 0x037410005b587984 */ /* 0x000ea20000000c00 */
[----:B------:R-:W-:Y:S01]  /*5040*/  CREDUX.MAXABS.F32.NAN UR4, R131 ;  /* 0x00000000830472cc */ /* 0x000fe20000006400 */
[----:B------:R-:W-:Y:S01]  /*5050*/  BSSY.RECONVERGENT B0, `(.L_x_76) ;  /* 0x0000016000007945 */ /* 0x000fe20003800200 */
[----:B------:R-:W-:Y:S01]  /*5060*/  ISETP.NE.AND P0, PT, R105, RZ, PT ;  /* 0x000000ff6900720c */ /* 0x000fe20003f05270 */
[----:B------:R3:W-:Y:S06]  /*5070*/  MEMBAR.ALL.CTA ;  /* 0x0000000000007992 */ /* 0x0007ec0000008000 */
[----:B---3--:R-:W3:Y:S01]  /*5080*/  FENCE.VIEW.ASYNC.S ;  /* 0x00000000000073c6 */ /* 0x008ee20000000000 */
[----:B------:R-:W-:-:S02]  /*5090*/  VIADD R108, R108, 0x1 ;  /* 0x000000016c6c7836 */ /* 0x000fc40000000000 */
[----:B------:R-:W-:Y:S02]  /*50a0*/  VIADD R110, R110, 0x1 ;  /* 0x000000016e6e7836 */ /* 0x000fe40000000000 */
[----:B-1----:R-:W-:Y:S01]  /*50b0*/  IMAD.U32 R5, RZ, RZ, UR4 ;  /* 0x00000004ff057e24 */ /* 0x002fe2000f8e00ff */
[----:B---3--:R1:W-:Y:S04]  /*50c0*/  SYNCS.ARRIVE.TRANS64.ART0 RZ, [R3+URZ+0xa0], R0 ;  /* 0x0000a00003ff79a7 */ /* 0x0083e800085000ff */
[----:B------:R1:W-:Y:S01]  /*50d0*/  @!P0 STS [R124+0x37400], R5 ;  /* 0x037400057c008388 */ /* 0x0003e20000000800 */
[----:B------:R-:W-:Y:S01]  /*50e0*/  BAR.SYNC.DEFER_BLOCKING 0x2, 0x80 ;  /* 0x0082000000007b1d */ /* 0x000fe20000010000 */
[----:B------:R-:W-:-:S13]  /*50f0*/  LOP3.LUT P0, RZ, R126, R105, RZ, 0xfc, !PT ;  /* 0x000000697eff7212 */ /* 0x000fda000780fcff */
[----:B------:R-:W-:Y:S05]  /*5100*/  @P0 BRA `(.L_x_77) ;  /* 0x0000000000280947 */ /* 0x000fea0003800000 */
[----:B------:R-:W-:Y:S01]  /*5110*/  IMAD.U32 R86, RZ, RZ, UR7 ;  /* 0x00000007ff567e24 */ /* 0x000fe2000f8e00ff */
[----:B------:R-:W-:Y:S01]  /*5120*/  MOV R87, 0x400 ;  /* 0x0000040000577802 */ /* 0x000fe20000000f00 */
[----:B------:R-:W3:Y:S03]  /*5130*/  LDCU.64 UR4, c[0x0][0x740] ;  /* 0x0000e800ff0477ac */ /* 0x000ee60008000a00 */
[----:B------:R-:W-:-:S05]  /*5140*/  LEA R87, R86, R87, 0x18 ;  /* 0x0000005756577211 */ /* 0x000fca00078ec0ff */
[----:B-1----:R-:W1:Y:S01]  /*5150*/  LDS.128 R4, [R87+0x37400] ;  /* 0x0374000057047984 */ /* 0x002e620000000c00 */
[----:B---3--:R-:W-:-:S04]  /*5160*/  LEA R2, P0, R103, UR4, 0x2 ;  /* 0x0000000467027c11 */ /* 0x008fc8000f8010ff */
[----:B------:R-:W-:Y:S02]  /*5170*/  LEA.HI.X R3, R103, UR5, R102, 0x2, P0 ;  /* 0x0000000567037c11 */ /* 0x000fe400080f1466 */
[----:B-1----:R-:W-:-:S04]  /*5180*/  FMNMX3 R4, R4, RZ, R5, !PT ;  /* 0x000000ff04047276 */ /* 0x002fc80007800005 */
[----:B------:R-:W-:-:S05]  /*5190*/  FMNMX3 R7, R4, R6, R7, !PT ;  /* 0x0000000604077276 */ /* 0x000fca0007800007 */
[----:B------:R3:W-:Y:S02]  /*51a0*/  REDG.E.MAX.S32.STRONG.GPU desc[UR30][R2.64], R7 ;  /* 0x000000070200798e */ /* 0x0007e4000d12e31e */
.L_x_77:
[----:B------:R-:W-:Y:S05]  /*51b0*/  BSYNC.RECONVERGENT B0 ;  /* 0x0000000000007941 */ /* 0x000fea0003800200 */
.L_x_76:
[----:B--2---:R-:W-:Y:S02]  /*51c0*/  ISETP.NE.AND P0, PT, R91, 0x1, PT ;  /* 0x000000015b00780c */ /* 0x004fe40003f05270 */
[----:B------:R-:W-:Y:S02]  /*51d0*/  ISETP.NE.AND P1, PT, R110, 0x2, PT ;  /* 0x000000026e00780c */ /* 0x000fe40003f25270 */
[----:B------:R-:W-:Y:S02]  /*51e0*/  ISETP.NE.AND P2, PT, R108, 0x2, PT ;  /* 0x000000026c00780c */ /* 0x000fe40003f45270 */
[----:B------:R-:W-:Y:S02]  /*51f0*/  SEL R4, RZ, 0x1, P1 ;  /* 0x00000001ff047807 */ /* 0x000fe40000800000 */
[----:B---3--:R-:W-:Y:S02]  /*5200*/  SEL R2, RZ, 0x1, P2 ;  /* 0x00000001ff027807 */ /* 0x008fe40001000000 */
[----:B------:R-:W-:-:S02]  /*5210*/  LOP3.LUT R109, R109, R4, RZ, 0x3c, !PT ;  /* 0x000000046d6d7212 */ /* 0x000fc400078e3cff */
[----:B------:R-:W-:Y:S02]  /*5220*/  LOP3.LUT R107, R107, R2, RZ, 0x3c, !PT ;  /* 0x000000026b6b7212 */ /* 0x000fe400078e3cff */
[----:B------:R-:W-:Y:S02]  /*5230*/  SEL R110, R110, RZ, P1 ;  /* 0x000000ff6e6e7207 */ /* 0x000fe40000800000 */
[----:B------:R-:W-:Y:S01]  /*5240*/  SEL R108, R108, RZ, P2 ;  /* 0x000000ff6c6c7207 */ /* 0x000fe20001000000 */
[----:B------:R-:W-:Y:S06]  /*5250*/  @!P0 BRA `(.L_x_78) ;  /* 0xffffffe400e48947 */ /* 0x000fec000383ffff */
.L_x_66:
[----:B------:R-:W-:-:S13]  /*5260*/  ISETP.NE.AND P0, PT, R126, RZ, PT ;  /* 0x000000ff7e00720c */ /* 0x000fda0003f05270 */
[----:B------:R-:W-:Y:S05]  /*5270*/  @P0 BRA `(.L_x_79) ;  /* 0x0000000000200947 */ /* 0x000fea0003800000 */
[----:B------:R-:W2:Y:S01]  /*5280*/  S2UR UR4, SR_CgaCtaId ;  /* 0x00000000000479c3 */ /* 0x000ea20000008800 */
[----:B------:R-:W-:Y:S01]  /*5290*/  ELECT P1, URZ, PT ;  /* 0x0000000000ff782f */ /* 0x000fe20003820000 */
[----:B------:R-:W-:-:S06]  /*52a0*/  IMAD.MOV.U32 R2, RZ, RZ, 0x1 ;  /* 0x00000001ff027424 */ /* 0x000fcc00078e00ff */
[----:B------:R-:W-:Y:S06]  /*52b0*/  UVIRTCOUNT.DEALLOC.SMPOOL 0x80 ;  /* 0x000000800000784c */ /* 0x000fec0000000000 */
[----:B-1----:R-:W-:Y:S01]  /*52c0*/  @P1 MOV R3, 0x40 ;  /* 0x0000004000031802 */ /* 0x002fe20000000f00 */
[----:B--2---:R-:W-:-:S05]  /*52d0*/  @P1 IMAD.U32 R86, RZ, RZ, UR4 ;  /* 0x00000004ff561e24 */ /* 0x004fca000f8e00ff */
[----:B------:R-:W-:-:S05]  /*52e0*/  @P1 LEA R3, R86, R3, 0x18 ;  /* 0x0000000356031211 */ /* 0x000fca00078ec0ff */
[----:B------:R2:W-:Y:S02]  /*52f0*/  @P1 STS.U8 [R3], R2 ;  /* 0x0000000203001388 */ /* 0x0005e40000000000 */
.L_x_79:
[----:B------:R-:W-:Y:S06]  /*5300*/  BAR.SYNC.DEFER_BLOCKING 0x2, 0x80 ;  /* 0x0082000000007b1d */ /* 0x000fec0000010000 */
[----:B------:R-:W-:Y:S05]  /*5310*/  @P0 BRA `(.L_x_80) ;  /* 0x0000000000d80947 */ /* 0x000fea0003800000 */
[----:B-12---:R-:W-:Y:S01]  /*5320*/  VIADD R3, R87, 0xb0 ;  /* 0x000000b057037836 */ /* 0x006fe20000000000 */
[----:B------:R-:W-:Y:S01]  /*5330*/  LOP3.LUT R86, R86, 0x1, RZ, 0x3c, !PT ;  /* 0x0000000156567812 */ /* 0x000fe200078e3cff */
[----:B------:R-:W-:Y:S03]  /*5340*/  BSSY B0, `(.L_x_81) ;  /* 0x0000005000007945 */ /* 0x000fe60003800000 */
[----:B------:R-:W-:-:S04]  /*5350*/  PRMT R3, R86, 0x654, R3 ;  /* 0x0000065456037816 */ /* 0x000fc80000000003 */
[----:B------:R1:W-:Y:S01]  /*5360*/  SYNCS.ARRIVE.TRANS64.RED.ART0 RZ, [R3+URZ], R0 ;  /* 0x0000000003ff79a7 */ /* 0x0003e200085004ff */
[----:B------:R-:W2:Y:S02]  /*5370*/  SYNCS.PHASECHK.TRANS64.TRYWAIT P0, [R87+URZ+0xb0], RZ ;  /* 0x0000b0ff570075a7 */ /* 0x000ea400080011ff */
[----:B-12---:R-:W-:Y:S05]  /*5380*/  @!P0 BRA `(.L_x_82) ;  /* 0x0000000800948947 */ /* 0x006fea0003800000 */
.L_x_112:
[----:B------:R-:W-:Y:S05]  /*5390*/  BSYNC B0 ;  /* 0x0000000000007941 */ /* 0x000fea0003800000 */
.L_x_81:
[----:B------:R-:W2:Y:S01]  /*53a0*/  S2UR UR5, SR_CgaCtaId ;  /* 0x00000000000579c3 */ /* 0x000ea20000008800 */
[----:B------:R-:W-:Y:S01]  /*53b0*/  NOP ;  /* 0x0000000000007918 */ /* 0x000fe20000000000 */
[----:B------:R-:W-:Y:S01]  /*53c0*/  UMOV UR4, 0x50 ;  /* 0x0000005000047882 */ /* 0x000fe20000000000 */
[----:B------:R-:W-:Y:S01]  /*53d0*/  LOP3.LUT R4, R125, 0xffff, RZ, 0xc0, !PT ;  /* 0x0000ffff7d047812 */ /* 0x000fe200078ec0ff */
[----:B------:R-:W-:-:S03]  /*53e0*/  IMAD.MOV.U32 R3, RZ, RZ, 0xffff ;  /* 0x0000ffffff037424 */ /* 0x000fc600078e00ff */
[----:B------:R-:W-:-:S04]  /*53f0*/  SHF.R.U32.HI R4, RZ, 0x5, R4 ;  /* 0x00000005ff047819 */ /* 0x000fc80000011604 */
[----:B------:R-:W-:Y:S01]  /*5400*/  SHF.L.U32 R3, R3, R4, RZ ;  /* 0x0000000403037219 */ /* 0x000fe200000006ff */
[----:B------:R-:W-:-:S05]  /*5410*/  VIADD R5, R4, 0x10 ;  /* 0x0000001004057836 */ /* 0x000fca0000000000 */
[----:B------:R-:W-:Y:S01]  /*5420*/  SHF.L.U32 R0, R0, R5, RZ ;  /* 0x0000000500007219 */ /* 0x000fe200000006ff */
[----:B--2---:R-:W-:-:S03]  /*5430*/  ULEA UR5, UR5, UR4, 0x18 ;  /* 0x0000000405057291 */ /* 0x004fc6000f8ec0ff */
[----:B------:R-:W-:-:S04]  /*5440*/  LOP3.LUT R5, R0, R3, RZ, 0xfc, !PT ;  /* 0x0000000300057212 */ /* 0x000fc800078efcff */
[C---:B------:R-:W-:Y:S02]  /*5450*/  LOP3.LUT R3, R5.reuse, 0xffff, RZ, 0xc0, !PT ;  /* 0x0000ffff05037812 */ /* 0x040fe400078ec0ff */
[----:B------:R-:W2:Y:S02]  /*5460*/  LDS R2, [UR5] ;  /* 0x00000005ff027984 */ /* 0x000ea40008000800 */
[----:B--2---:R-:W-:-:S04]  /*5470*/  LOP3.LUT R0, R5, 0xffff, R2, 0x80, !PT ;  /* 0x0000ffff05007812 */ /* 0x004fc800078e8002 */
[----:B------:R-:W-:-:S13]  /*5480*/  ISETP.NE.AND P0, PT, R0, R3, PT ;  /* 0x000000030000720c */ /* 0x000fda0003f05270 */
[----:B------:R-:W-:Y:S05]  /*5490*/  @P0 BRA `(.L_x_83) ;  /* 0x00000000006c0947 */ /* 0x000fea0003800000 */
[----:B------:R-:W-:Y:S02]  /*54a0*/  SHF.R.U32.HI R0, RZ, 0x10, R2 ;  /* 0x00000010ff007819 */ /* 0x000fe40000011602 */
[----:B------:R-:W-:-:S04]  /*54b0*/  SHF.R.U32.HI R3, RZ, 0x10, R5 ;  /* 0x00000010ff037819 */ /* 0x000fc80000011605 */
[----:B------:R-:W-:-:S04]  /*54c0*/  LOP3.LUT R0, R0, R3, RZ, 0xc0, !PT ;  /* 0x0000000300007212 */ /* 0x000fc800078ec0ff */
[----:B------:R-:W-:-:S13]  /*54d0*/  ISETP.NE.AND P0, PT, R0, R3, PT ;  /* 0x000000030000720c */ /* 0x000fda0003f05270 */
[----:B------:R-:W-:Y:S05]  /*54e0*/  @P0 BRA `(.L_x_84) ;  /* 0x00000000004c0947 */ /* 0x000fea0003800000 */
[----:B------:R-:W-:Y:S02]  /*54f0*/  R2UR UR4, R5 ;  /* 0x00000000050472ca */ /* 0x000fe400000e0000 */
[----:B------:R-:W-:Y:S02]  /*5500*/  ELECT P0, URZ, PT ;  /* 0x0000000000ff782f */ /* 0x000fe40003800000 */
[----:B------:R-:W-:-:S09]  /*5510*/  PLOP3.LUT P1, PT, PT, PT, PT, 0x8, 0x80 ;  /* 0x000000000080781c */ /* 0x000fd20003f2e170 */
[----:B------:R-:W-:Y:S02]  /*5520*/  ULOP3.LUT UR4, URZ, UR4, URZ, 0x33, !UPT ;  /* 0x00000004ff047292 */ /* 0x000fe4000f8e33ff */
[----:B------:R-:W-:-:S10]  /*5530*/  VOTEU.ANY UP0, P0 ;  /* 0x0000000000ff7886 */ /* 0x000fd40000000100 */
.L_x_85:
[----:B------:R-:W-:Y:S01]  /*5540*/  @P0 ELECT P1, URZ, PT ;  /* 0x0000000000ff082f */ /* 0x000fe20003820000 */
[----:B------:R2:W-:-:S12]  /*5550*/  @UP0 UTCATOMSWS.AND URZ, UR4 ;  /* 0x0000000400ff09e3 */ /* 0x0005d80008000000 */
[----:B------:R-:W-:Y:S02]  /*5560*/  @P1 PLOP3.LUT P0, PT, P1, PT, PT, 0x8, 0x80 ;  /* 0x000000000080181c */ /* 0x000fe40000f0e170 */
[----:B------:R-:W-:-:S11]  /*5570*/  PLOP3.LUT P1, PT, PT, PT, PT, 0x8, 0x80 ;  /* 0x000000000080781c */ /* 0x000fd60003f2e170 */
[----:B--2---:R-:W-:Y:S05]  /*5580*/  @P0 BRA.U.ANY `(.L_x_85) ;  /* 0xfffffffd00ec0947 */ /* 0x004fea000393ffff */
[----:B------:R-:W2:Y:S01]  /*5590*/  S2R R2, SR_LANEID ;  /* 0x0000000000027919 */ /* 0x000ea20000000000 */
[----:B------:R-:W-:Y:S01]  /*55a0*/  IMAD.U32 R0, RZ, RZ, UR4 ;  /* 0x00000004ff007e24 */ /* 0x000fe2000f8e00ff */
[----:B------:R-:W-:Y:S02]  /*55b0*/  VOTEU.ANY UR6, UPT, PT ;  /* 0x0000000000067886 */ /* 0x000fe400038e0100 */
[----:B------:R-:W-:Y:S01]  /*55c0*/  UFLO.U32 UR6, UR6 ;  /* 0x00000006000672bd */ /* 0x000fe200080e0000 */
[----:B------:R-:W3:Y:S05]  /*55d0*/  REDUX UR4, R0 ;  /* 0x00000000000473c4 */ /* 0x000eea0000000000 */
[----:B--2---:R-:W-:-:S02]  /*55e0*/  ISETP.EQ.U32.AND P0, PT, R2, UR6, PT ;  /* 0x0000000602007c0c */ /* 0x004fc4000bf02070 */
[----:B---3--:R-:W-:-:S11]  /*55f0*/  MOV R2, UR4 ;  /* 0x0000000400027c02 */ /* 0x008fd60008000f00 */
[----:B------:R2:W-:Y:S01]  /*5600*/  @P0 ATOMS.AND RZ, [UR5], R2 ;  /* 0x00000002ffff098c */ /* 0x0005e2000a800005 */
[----:B------:R-:W-:Y:S05]  /*5610*/  BRA `(.L_x_86) ;  /* 0x0000000000147947 */ /* 0x000fea0003800000 */
.L_x_84:
[----:B------:R-:W-:Y:S02]  /*5620*/  MOV R2, 0x5640 ;  /* 0x0000564000027802 */ /* 0x000fe40000000f00 */
[----:B-1----:R-:W-:Y:S05]  /*5630*/  CALL.REL.NOINC `($__internal_0_$__cuda_sm10x_tcgen05_guardrail_trap_col_being_dealloced_not_returned_by_alloc) ;  /* 0x0000000400fc7944 */ /* 0x002fea0003c00000 */
[----:B------:R-:W-:Y:S05]  /*5640*/  BRA `(.L_x_86) ;  /* 0x0000000000087947 */ /* 0x000fea0003800000 */
.L_x_83:
[----:B------:R-:W-:Y:S02]  /*5650*/  MOV R2, 0x5670 ;  /* 0x0000567000027802 */ /* 0x000fe40000000f00 */
[----:B-1----:R-:W-:Y:S05]  /*5660*/  CALL.REL.NOINC `($__internal_2_$__cuda_sm10x_tcgen05_guardrail_trap_unallocated_columns_being_dealloced) ;  /* 0x0000000800087944 */ /* 0x002fea0003c00000 */
.L_x_86:
[----:B------:R-:W-:Y:S01]  /*5670*/  NOP ;  /* 0x0000000000007918 */ /* 0x000fe20000000000 */
.L_x_80:
[----:B------:R-:W-:Y:S01]  /*5680*/  ISETP.NE.AND P0, PT, R126, RZ, PT ;  /* 0x000000ff7e00720c */ /* 0x000fe20003f05270 */
[----:B------:R-:W-:-:S04]  /*5690*/  DEPBAR.LE SB0, 0x0 ;  /* 0x000080000000791a */ /* 0x000fc80000000000 */
[----:B------:R-:W-:-:S08]  /*56a0*/  DEPBAR.LE SB0, 0x0 ;  /* 0x000080000000791a */ /* 0x000fd00000000000 */
[----:B------:R-:W-:Y:S05]  /*56b0*/  @P0 BRA `(.L_x_52) ;  /* 0x0000000000200947 */ /* 0x000fea0003800000 */
[----:B------:R-:W-:Y:S01]  /*56c0*/  ELECT P0, URZ, PT ;  /* 0x0000000000ff782f */ /* 0x000fe20003800000 */
[----:B-1----:R-:W-:-:S12]  /*56d0*/  IMAD.MOV.U32 R0, RZ, RZ, 0x20 ;  /* 0x00000020ff007424 */ /* 0x002fd800078e00ff */
[----:B--2---:R-:W-:-:S04]  /*56e0*/  @P0 IADD3 R2, PT, PT, -R0, 0x100000, RZ ;  /* 0x0010000000020810 */ /* 0x004fc80007ffe1ff */
[C---:B------:R-:W-:Y:S02]  /*56f0*/  @P0 SHF.L.U32 R3, R2.reuse, 0xb, RZ ;  /* 0x0000000b02030819 */ /* 0x040fe400000006ff */
[----:B------:R-:W-:-:S05]  /*5700*/  @P0 SHF.L.U32 R2, R2, 0x1, RZ ;  /* 0x0000000102020819 */ /* 0x000fca00000006ff */
[----:B------:R1:W-:Y:S04]  /*5710*/  @P0 STS.64 [R87+URZ+0xb0], R2 ;  /* 0x0000b00257000988 */ /* 0x0003e80008000aff */
[----:B------:R-:W2:Y:S02]  /*5720*/  FENCE.VIEW.ASYNC.S ;  /* 0x00000000000073c6 */ /* 0x000ea40000000000 */
[----:B--2---:R-:W2:Y:S02]  /*5730*/  SYNCS.CCTL.IVALL ;  /* 0x00000000000079b1 */ /* 0x004ea40000000000 */
.L_x_52:
[----:B--2---:R-:W-:Y:S01]  /*5740*/  NOP ;  /* 0x0000000000007918 */ /* 0x004fe20000000000 */
[----:B-1----:R-:W-:Y:S05]  /*5750*/  EXIT ;  /* 0x000000000000794d */ /* 0x002fea0003800000 */
.L_x_22:
[----:B------:R-:W-:-:S07]  /*5760*/  MOV R20, R21 ;  /* 0x0000001500147202 */ /* 0x000fce0000000f00 */
.L_x_87:
[----:B----4-:R4:W3:Y:S02]  /*5770*/  SYNCS.PHASECHK.TRANS64.TRYWAIT P0, [R14+URZ+0xa0], R21 ;  /* 0x0000a0150e0075a7 */ /* 0x0108e400080011ff */
[----:B---3--:R-:W-:Y:S05]  /*5780*/  @!P0 NANOSLEEP.SYNCS 0x989680 ;  /* 0x009896800000895d */ /* 0x008fea0003900000 */
[----:B------:R-:W3:Y:S02]  /*5790*/  @!P0 SYNCS.PHASECHK.TRANS64 P0, [R14+URZ+0xa0], R21 ;  /* 0x0000a0150e0085a7 */ /* 0x000ee400080010ff */
[----:B---3--:R-:W-:Y:S05]  /*57a0*/  @!P0 BRA `(.L_x_87) ;  /* 0xfffffffc00f08947 */ /* 0x008fea000383ffff */
[----:B------:R-:W-:Y:S05]  /*57b0*/  BRA `(.L_x_88) ;  /* 0xffffffb800087947 */ /* 0x000fea000383ffff */
.L_x_24:
[----:B------:R-:W-:-:S07]  /*57c0*/  MOV R7, R6 ;  /* 0x0000000600077202 */ /* 0x000fce0000000f00 */
.L_x_89:
[----:B--2---:R2:W3:Y:S02]  /*57d0*/  SYNCS.PHASECHK.TRANS64.TRYWAIT P0, [R2+URZ+0xa0], R7 ;  /* 0x0000a007020075a7 */ /* 0x0044e400080011ff */
[----:B---3--:R-:W-:Y:S05]  /*57e0*/  @!P0 NANOSLEEP.SYNCS 0x989680 ;  /* 0x009896800000895d */ /* 0x008fea0003900000 */
[----:B------:R-:W3:Y:S02]  /*57f0*/  @!P0 SYNCS.PHASECHK.TRANS64 P0, [R2+URZ+0xa0], R7 ;  /* 0x0000a007020085a7 */ /* 0x000ee400080010ff */
[----:B---3--:R-:W-:Y:S05]  /*5800*/  @!P0 BRA `(.L_x_89) ;  /* 0xfffffffc00f08947 */ /* 0x008fea000383ffff */
[----:B------:R-:W-:Y:S05]  /*5810*/  BRA `(.L_x_90) ;  /* 0xffffffb800b47947 */ /* 0x000fea000383ffff */
.L_x_25:
[----:B------:R-:W-:-:S07]  /*5820*/  MOV R9, R8 ;  /* 0x0000000800097202 */ /* 0x000fce0000000f00 */
.L_x_91:
[----:B--2---:R2:W3:Y:S02]  /*5830*/  SYNCS.PHASECHK.TRANS64.TRYWAIT P0, [R3+URZ+0xa0], R9 ;  /* 0x0000a009030075a7 */ /* 0x0044e400080011ff */
[----:B---3--:R-:W-:Y:S05]  /*5840*/  @!P0 NANOSLEEP.SYNCS 0x989680 ;  /* 0x009896800000895d */ /* 0x008fea0003900000 */
[----:B------:R-:W3:Y:S02]  /*5850*/  @!P0 SYNCS.PHASECHK.TRANS64 P0, [R3+URZ+0xa0], R9 ;  /* 0x0000a009030085a7 */ /* 0x000ee400080010ff */
[----:B---3--:R-:W-:Y:S05]  /*5860*/  @!P0 BRA `(.L_x_91) ;  /* 0xfffffffc00f08947 */ /* 0x008fea000383ffff */
[----:B------:R-:W-:Y:S05]  /*5870*/  BRA `(.L_x_17) ;  /* 0xffffffb800e87947 */ /* 0x000fea000383ffff */
.L_x_27:
[----:B------:R-:W-:-:S07]  /*5880*/  MOV R0, UR34 ;  /* 0x0000002200007c02 */ /* 0x000fce0008000f00 */
.L_x_92:
[----:B---3--:R3:W4:Y:S02]  /*5890*/  SYNCS.PHASECHK.TRANS64.TRYWAIT P0, [R0+URZ+0x90], RZ ;  /* 0x000090ff000075a7 */ /* 0x00872400080011ff */
[----:B----4-:R-:W-:Y:S05]  /*58a0*/  @!P0 NANOSLEEP.SYNCS 0x989680 ;  /* 0x009896800000895d */ /* 0x010fea0003900000 */
[----:B------:R-:W4:Y:S02]  /*58b0*/  @!P0 SYNCS.PHASECHK.TRANS64 P0, [R0+URZ+0x90], RZ ;  /* 0x000090ff000085a7 */ /* 0x000f2400080010ff */
[----:B----4-:R-:W-:Y:S05]  /*58c0*/  @!P0 BRA `(.L_x_92) ;  /* 0xfffffffc00f08947 */ /* 0x010fea000383ffff */
[----:B------:R-:W-:Y:S05]  /*58d0*/  BRA `(.L_x_93) ;  /* 0xffffffb800f47947 */ /* 0x000fea000383ffff */
.L_x_30:
[----:B------:R-:W-:Y:S02]  /*58e0*/  MOV R4, UR4 ;  /* 0x0000000400047c02 */ /* 0x000fe40008000f00 */
[----:B------:R-:W-:Y:S02]  /*58f0*/  MOV R5, UR4 ;  /* 0x0000000400057c02 */ /* 0x000fe40008000f00 */
[----:B------:R-:W-:-:S07]  /*5900*/  MOV R0, UR5 ;  /* 0x0000000500007c02 */ /* 0x000fce0008000f00 */
.L_x_94:
[----:B-1----:R1:W3:Y:S02]  /*5910*/  SYNCS.PHASECHK.TRANS64.TRYWAIT P0, [R0+URZ+0x38], R5 ;  /* 0x00003805000075a7 */ /* 0x0022e400080011ff */
[----:B---3--:R-:W-:Y:S05]  /*5920*/  @!P0 NANOSLEEP.SYNCS 0x989680 ;  /* 0x009896800000895d */ /* 0x008fea0003900000 */
[----:B------:R-:W3:Y:S02]  /*5930*/  @!P0 SYNCS.PHASECHK.TRANS64 P0, [R0+URZ+0x38], R5 ;  /* 0x00003805000085a7 */ /* 0x000ee400080010ff */
[----:B---3--:R-:W-:Y:S05]  /*5940*/  @!P0 BRA `(.L_x_94) ;  /* 0xfffffffc00f08947 */ /* 0x008fea000383ffff */
[----:B------:R-:W-:Y:S05]  /*5950*/  BRA `(.L_x_29) ;  /* 0xffffffbc00ac7947 */ /* 0x000fea000383ffff */
.L_x_33:
[----:B------:R-:W-:-:S07]  /*5960*/  MOV R5, R4 ;  /* 0x0000000400057202 */ /* 0x000fce0000000f00 */
.L_x_95:
[----:B--2---:R2:W3:Y:S02]  /*5970*/  SYNCS.PHASECHK.TRANS64.TRYWAIT P0, [R3+URZ+0x90], R5 ;  /* 0x00009005030075a7 */ /* 0x0044e400080011ff */
[----:B---3--:R-:W-:Y:S05]  /*5980*/  @!P0 NANOSLEEP.SYNCS 0x989680 ;  /* 0x009896800000895d */ /* 0x008fea0003900000 */
[----:B------:R-:W3:Y:S02]  /*5990*/  @!P0 SYNCS.PHASECHK.TRANS64 P0, [R3+URZ+0x90], R5 ;  /* 0x00009005030085a7 */ /* 0x000ee400080010ff */
[----:B---3--:R-:W-:Y:S05]  /*59a0*/  @!P0 BRA `(.L_x_95) ;  /* 0xfffffffc00f08947 */ /* 0x008fea000383ffff */
[----:B------:R-:W-:Y:S05]  /*59b0*/  BRA `(.L_x_96) ;  /* 0xffffffc000487947 */ /* 0x000fea000383ffff */
.L_x_35:
[----:B------:R-:W-:Y:S02]  /*59c0*/  MOV R2, UR4 ;  /* 0x0000000400027c02 */ /* 0x000fe40008000f00 */
[----:B--2---:R-:W-:Y:S02]  /*59d0*/  MOV R3, UR4 ;  /* 0x0000000400037c02 */ /* 0x004fe40008000f00 */
[----:B------:R-:W-:-:S07]  /*59e0*/  MOV R0, UR5 ;  /* 0x0000000500007c02 */ /* 0x000fce0008000f00 */
.L_x_97:
[----:B-1----:R1:W2:Y:S02]  /*59f0*/  SYNCS.PHASECHK.TRANS64.TRYWAIT P0, [R0+URZ+0x38], R3 ;  /* 0x00003803000075a7 */ /* 0x0022a400080011ff */
[----:B--2---:R-:W-:Y:S05]  /*5a00*/  @!P0 NANOSLEEP.SYNCS 0x989680 ;  /* 0x009896800000895d */ /* 0x004fea0003900000 */
[----:B------:R-:W2:Y:S02]  /*5a10*/  @!P0 SYNCS.PHASECHK.TRANS64 P0, [R0+URZ+0x38], R3 ;  /* 0x00003803000085a7 */ /* 0x000ea400080010ff */
[----:B--2---:R-:W-:Y:S05]  /*5a20*/  @!P0 BRA `(.L_x_97) ;  /* 0xfffffffc00f08947 */ /* 0x004fea000383ffff */
[----:B------:R-:W-:Y:S05]  /*5a30*/  BRA `(.L_x_98) ;  /* 0xffffffc000e07947 */ /* 0x000fea000383ffff */
.L_x_37:
[----:B------:R-:W-:-:S07]  /*5a40*/  MOV R2, UR12 ;  /* 0x0000000c00027c02 */ /* 0x000fce0008000f00 */
.L_x_99:
[----:B-1----:R1:W3:Y:S02]  /*5a50*/  SYNCS.PHASECHK.TRANS64.TRYWAIT P0, [R2+URZ+0x90], RZ ;  /* 0x000090ff020075a7 */ /* 0x0022e400080011ff */
[----:B---3--:R-:W-:Y:S05]  /*5a60*/  @!P0 NANOSLEEP.SYNCS 0x989680 ;  /* 0x009896800000895d */ /* 0x008fea0003900000 */
[----:B------:R-:W3:Y:S02]  /*5a70*/  @!P0 SYNCS.PHASECHK.TRANS64 P0, [R2+URZ+0x90], RZ ;  /* 0x000090ff020085a7 */ /* 0x000ee400080010ff */
[----:B---3--:R-:W-:Y:S05]  /*5a80*/  @!P0 BRA `(.L_x_99) ;  /* 0xfffffffc00f08947 */ /* 0x008fea000383ffff */
[----:B------:R-:W-:Y:S05]  /*5a90*/  BRA `(.L_x_100) ;  /* 0xffffffc400007947 */ /* 0x000fea000383ffff */
.L_x_40:
[----:B------:R-:W-:Y:S02]  /*5aa0*/  MOV R2, UR13 ;  /* 0x0000000d00027c02 */ /* 0x000fe40008000f00 */
[----:B------:R-:W-:Y:S02]  /*5ab0*/  MOV R3, UR13 ;  /* 0x0000000d00037c02 */ /* 0x000fe40008000f00 */
[----:B------:R-:W-:-:S07]  /*5ac0*/  MOV R0, UR17 ;  /* 0x0000001100007c02 */ /* 0x000fce0008000f00 */
.L_x_101:
[----:B-1----:R1:W2:Y:S02]  /*5ad0*/  SYNCS.PHASECHK.TRANS64.TRYWAIT P0, [R0+URZ+0x80], R3 ;  /* 0x00008003000075a7 */ /* 0x0022a400080011ff */
[----:B--2---:R-:W-:Y:S05]  /*5ae0*/  @!P0 NANOSLEEP.SYNCS 0x989680 ;  /* 0x009896800000895d */ /* 0x004fea0003900000 */
[----:B------:R-:W2:Y:S02]  /*5af0*/  @!P0 SYNCS.PHASECHK.TRANS64 P0, [R0+URZ+0x80], R3 ;  /* 0x00008003000085a7 */ /* 0x000ea400080010ff */
[----:B--2---:R-:W-:Y:S05]  /*5b00*/  @!P0 BRA `(.L_x_101) ;  /* 0xfffffffc00f08947 */ /* 0x004fea000383ffff */
[----:B------:R-:W-:Y:S05]  /*5b10*/  BRA `(.L_x_39) ;  /* 0xffffffc800587947 */ /* 0x000fea000383ffff */
.L_x_43:
[----:B------:R-:W-:Y:S02]  /*5b20*/  MOV R2, UR25 ;  /* 0x0000001900027c02 */ /* 0x000fe40008000f00 */
[----:B------:R-:W-:Y:S02]  /*5b30*/  MOV R3, UR25 ;  /* 0x0000001900037c02 */ /* 0x000fe40008000f00 */
[----:B------:R-:W-:Y:S07]  /*5b40*/  MOV R0, UR13 ;  /* 0x0000000d00007c02 */ /* 0x000fee0008000f00 */
.L_x_102:
[----:B-1----:R1:W2:Y:S02]  /*5b50*/  SYNCS.PHASECHK.TRANS64.TRYWAIT P0, [R0+URZ], R3 ;  /* 0x00000003000075a7 */ /* 0x0022a400080011ff */
[----:B--2---:R-:W-:Y:S05]  /*5b60*/  @!P0 NANOSLEEP.SYNCS 0x989680 ;  /* 0x009896800000895d */ /* 0x004fea0003900000 */
[----:B------:R-:W2:Y:S02]  /*5b70*/  @!P0 SYNCS.PHASECHK.TRANS64 P0, [R0+URZ], R3 ;  /* 0x00000003000085a7 */ /* 0x000ea400080010ff */
[----:B--2---:R-:W-:Y:S05]  /*5b80*/  @!P0 BRA `(.L_x_102) ;  /* 0xfffffffc00f08947 */ /* 0x004fea000383ffff */
[----:B------:R-:W-:Y:S05]  /*5b90*/  BRA `(.L_x_42) ;  /* 0xffffffc800dc7947 */ /* 0x000fea000383ffff */
.L_x_46:
[-C--:B------:R-:W-:Y:S02]  /*5ba0*/  MOV R6, R3.reuse ;  /* 0x0000000300067202 */ /* 0x080fe40000000f00 */
[----:B------:R-:W-:-:S07]  /*5bb0*/  MOV R7, R3 ;  /* 0x0000000300077202 */ /* 0x000fce0000000f00 */
.L_x_103:
[----:B--2---:R2:W3:Y:S02]  /*5bc0*/  SYNCS.PHASECHK.TRANS64.TRYWAIT P0, [R2+URZ+0x90], R7 ;  /* 0x00009007020075a7 */ /* 0x0044e400080011ff */
[----:B---3--:R-:W-:Y:S05]  /*5bd0*/  @!P0 NANOSLEEP.SYNCS 0x989680 ;  /* 0x009896800000895d */ /* 0x008fea0003900000 */
[----:B------:R-:W3:Y:S02]  /*5be0*/  @!P0 SYNCS.PHASECHK.TRANS64 P0, [R2+URZ+0x90], R7 ;  /* 0x00009007020085a7 */ /* 0x000ee400080010ff */
[----:B---3--:R-:W-:Y:S05]  /*5bf0*/  @!P0 BRA `(.L_x_103) ;  /* 0xfffffffc00f08947 */ /* 0x008fea000383ffff */
[----:B------:R-:W-:Y:S05]  /*5c00*/  BRA `(.L_x_104) ;  /* 0xffffffcc00887947 */ /* 0x000fea000383ffff */
.L_x_61:
[----:B------:R-:W-:-:S07]  /*5c10*/  MOV R15, R14 ;  /* 0x0000000e000f7202 */ /* 0x000fce0000000f00 */
.L_x_105:
[----:B-1----:R1:W2:Y:S02]  /*5c20*/  SYNCS.PHASECHK.TRANS64.TRYWAIT P0, [R3+URZ], R15 ;  /* 0x0000000f030075a7 */ /* 0x0022a400080011ff */
[----:B--2---:R-:W-:Y:S05]  /*5c30*/  @!P0 NANOSLEEP.SYNCS 0x989680 ;  /* 0x009896800000895d */ /* 0x004fea0003900000 */
[----:B------:R-:W2:Y:S02]  /*5c40*/  @!P0 SYNCS.PHASECHK.TRANS64 P0, [R3+URZ], R15 ;  /* 0x0000000f030085a7 */ /* 0x000ea400080010ff */
[----:B--2---:R-:W-:Y:S05]  /*5c50*/  @!P0 BRA `(.L_x_105) ;  /* 0xfffffffc00f08947 */ /* 0x004fea000383ffff */
[----:B------:R-:W-:Y:S05]  /*5c60*/  BRA `(.L_x_60) ;  /* 0xffffffd4005c7947 */ /* 0x000fea000383ffff */
.L_x_64:
[----:B------:R-:W-:-:S07]  /*5c70*/  MOV R9, R8 ;  /* 0x0000000800097202 */ /* 0x000fce0000000f00 */
.L_x_106:
[----:B-1----:R1:W2:Y:S02]  /*5c80*/  SYNCS.PHASECHK.TRANS64.TRYWAIT P0, [R3+URZ], R9 ;  /* 0x00000009030075a7 */ /* 0x0022a400080011ff */
[----:B--2---:R-:W-:Y:S05]  /*5c90*/  @!P0 NANOSLEEP.SYNCS 0x989680 ;  /* 0x009896800000895d */ /* 0x004fea0003900000 */
[----:B------:R-:W2:Y:S02]  /*5ca0*/  @!P0 SYNCS.PHASECHK.TRANS64 P0, [R3+URZ], R9 ;  /* 0x00000009030085a7 */ /* 0x000ea400080010ff */
[----:B--2---:R-:W-:Y:S05]  /*5cb0*/  @!P0 BRA `(.L_x_106) ;  /* 0xfffffffc00f08947 */ /* 0x004fea000383ffff */
[----:B------:R-:W-:Y:S05]  /*5cc0*/  BRA `(.L_x_63) ;  /* 0xffffffd400c47947 */ /* 0x000fea000383ffff */
.L_x_65:
[----:B-1----:R1:W3:Y:S02]  /*5cd0*/  SYNCS.PHASECHK.TRANS64.TRYWAIT P0, [R87+URZ+0x90], RZ ;  /* 0x000090ff570075a7 */ /* 0x0022e400080011ff */
[----:B---3--:R-:W-:Y:S05]  /*5ce0*/  @!P0 NANOSLEEP.SYNCS 0x989680 ;  /* 0x009896800000895d */ /* 0x008fea0003900000 */
[----:B------:R-:W3:Y:S02]  /*5cf0*/  @!P0 SYNCS.PHASECHK.TRANS64 P0, [R87+URZ+0x90], RZ ;  /* 0x000090ff570085a7 */ /* 0x000ee400080010ff */
[----:B---3--:R-:W-:Y:S05]  /*5d00*/  @!P0 BRA `(.L_x_65) ;  /* 0xfffffffc00f08947 */ /* 0x008fea000383ffff */
[----:B------:R-:W-:Y:S05]  /*5d10*/  BRA `(.L_x_107) ;  /* 0xffffffd800287947 */ /* 0x000fea000383ffff */
.L_x_67:
[----:B------:R-:W-:-:S07]  /*5d20*/  MOV R3, R2 ;  /* 0x0000000200037202 */ /* 0x000fce0000000f00 */
.L_x_108:
[----:B--2---:R2:W3:Y:S02]  /*5d30*/  SYNCS.PHASECHK.TRANS64.TRYWAIT P1, [R129+URZ+0x70], R3 ;  /* 0x00007003810075a7 */ /* 0x0044e400080211ff */
[----:B---3--:R-:W-:Y:S05]  /*5d40*/  @!P1 NANOSLEEP.SYNCS 0x989680 ;  /* 0x009896800000995d */ /* 0x008fea0003900000 */
[----:B------:R-:W3:Y:S02]  /*5d50*/  @!P1 SYNCS.PHASECHK.TRANS64 P1, [R129+URZ+0x70], R3 ;  /* 0x00007003810095a7 */ /* 0x000ee400080210ff */
[----:B---3--:R-:W-:Y:S05]  /*5d60*/  @!P1 BRA `(.L_x_108) ;  /* 0xfffffffc00f09947 */ /* 0x008fea000383ffff */
[----:B------:R-:W-:Y:S05]  /*5d70*/  BRA `(.L_x_109) ;  /* 0xffffffdc006c7947 */ /* 0x000fea000383ffff */
.L_x_75:
[----:B------:R-:W-:-:S07]  /*5d80*/  MOV R5, R4 ;  /* 0x0000000400057202 */ /* 0x000fce0000000f00 */
.L_x_110:
[----:B-1----:R1:W2:Y:S02]  /*5d90*/  SYNCS.PHASECHK.TRANS64.TRYWAIT P0, [R3+URZ+0x90], R5 ;  /* 0x00009005030075a7 */ /* 0x0022a400080011ff */
[----:B--2---:R-:W-:Y:S05]  /*5da0*/  @!P0 NANOSLEEP.SYNCS 0x989680 ;  /* 0x009896800000895d */ /* 0x004fea0003900000 */
[----:B------:R-:W2:Y:S02]  /*5db0*/  @!P0 SYNCS.PHASECHK.TRANS64 P0, [R3+URZ+0x90], R5 ;  /* 0x00009005030085a7 */ /* 0x000ea400080010ff */
[----:B--2---:R-:W-:Y:S05]  /*5dc0*/  @!P0 BRA `(.L_x_110) ;  /* 0xfffffffc00f08947 */ /* 0x004fea000383ffff */
[----:B------:R-:W-:Y:S05]  /*5dd0*/  BRA `(.L_x_111) ;  /* 0xfffffff000907947 */ /* 0x000fea000383ffff */
.L_x_82:
[----:B-1----:R1:W2:Y:S02]  /*5de0*/  SYNCS.PHASECHK.TRANS64.TRYWAIT P0, [R87+URZ+0xb0], RZ ;  /* 0x0000b0ff570075a7 */ /* 0x0022a400080011ff */
[----:B--2---:R-:W-:Y:S05]  /*5df0*/  @!P0 NANOSLEEP.SYNCS 0x989680 ;  /* 0x009896800000895d */ /* 0x004fea0003900000 */
[----:B------:R-:W2:Y:S02]  /*5e00*/  @!P0 SYNCS.PHASECHK.TRANS64 P0, [R87+URZ+0xb0], RZ ;  /* 0x0000b0ff570085a7 */ /* 0x000ea400080010ff */
[----:B--2---:R-:W-:Y:S05]  /*5e10*/  @!P0 BRA `(.L_x_82) ;  /* 0xfffffffc00f08947 */ /* 0x004fea000383ffff */
[----:B------:R-:W-:Y:S05]  /*5e20*/  BRA `(.L_x_112) ;  /* 0xfffffff400587947 */ /* 0x000fea000383ffff */
        .weak           $__internal_0_$__cuda_sm10x_tcgen05_guardrail_trap_col_being_dealloced_not_returned_by_alloc
        .type           $__internal_0_$__cuda_sm10x_tcgen05_guardrail_trap_col_being_dealloced_not_returned_by_alloc,@function
        .size           $__internal_0_$__cuda_sm10x_tcgen05_guardrail_trap_col_being_dealloced_not_returned_by_alloc,($__internal_1_$__cuda_sm10x_tcgen05_guardrail_trap_phase_invalid_during_alloc - $__internal_0_$__cuda_sm10x_tcgen05_guardrail_trap_col_being_dealloced_not_returned_by_alloc)
$__internal_0_$__cuda_sm10x_tcgen05_guardrail_trap_col_being_dealloced_not_returned_by_alloc:
[----:B------:R-:W-:Y:S05]  /*5e30*/  BPT.TRAP 0x1 ;  /* 0x000000040000795c */ /* 0x000fea0000300000 */
[----:B------:R-:W-:-:S04]  /*5e40*/  HFMA2 R3, -RZ, RZ, 0, 0 ;  /* 0x00000000ff037431 */ /* 0x000fc800000001ff */
[----:B------:R-:W-:Y:S05]  /*5e50*/  RET.REL.NODEC R2 `(kernel_cutlass_kernel_cudnngrouped_gemmgrouped_gemm_swiglugrouped_gemm_swiglu_quantBlockScaledContiguousGroupedGemmKernel_object_at__TiledMMA_ThrLayoutVMNK21111000_PermutationMNK____MMAAt_0) ;  /* 0xffffffa002687950 */ /* 0x000fea0003c3ffff */
        .weak           $__internal_1_$__cuda_sm10x_tcgen05_guardrail_trap_phase_invalid_during_alloc
        .type           $__internal_1_$__cuda_sm10x_tcgen05_guardrail_trap_phase_invalid_during_alloc,@function
        .size           $__internal_1_$__cuda_sm10x_tcgen05_guardrail_trap_phase_invalid_during_alloc,($__internal_2_$__cuda_sm10x_tcgen05_guardrail_trap_unallocated_columns_being_dealloced - $__internal_1_$__cuda_sm10x_tcgen05_guardrail_trap_phase_invalid_during_alloc)
$__internal_1_$__cuda_sm10x_tcgen05_guardrail_trap_phase_invalid_during_alloc:
[----:B------:R-:W-:Y:S05]  /*5e60*/  BPT.TRAP 0x1 ;  /* 0x000000040000795c */ /* 0x000fea0000300000 */
[----:B------:R-:W-:-:S04]  /*5e70*/  MOV R3, 0x0 ;  /* 0x0000000000037802 */ /* 0x000fc80000000f00 */
[----:B------:R-:W-:Y:S05]  /*5e80*/  RET.REL.NODEC R2 `(kernel_cutlass_kernel_cudnngrouped_gemmgrouped_gemm_swiglugrouped_gemm_swiglu_quantBlockScaledContiguousGroupedGemmKernel_object_at__TiledMMA_ThrLayoutVMNK21111000_PermutationMNK____MMAAt_0) ;  /* 0xffffffa0025c7950 */ /* 0x000fea0003c3ffff */
        .weak           $__internal_2_$__cuda_sm10x_tcgen05_guardrail_trap_unallocated_columns_being_dealloced
        .type           $__internal_2_$__cuda_sm10x_tcgen05_guardrail_trap_unallocated_columns_being_dealloced,@function
        .size           $__internal_2_$__cuda_sm10x_tcgen05_guardrail_trap_unallocated_columns_being_dealloced,(.L_x_116 - $__internal_2_$__cuda_sm10x_tcgen05_guardrail_trap_unallocated_columns_being_dealloced)
$__internal_2_$__cuda_sm10x_tcgen05_guardrail_trap_unallocated_columns_being_dealloced:
[----:B------:R-:W-:Y:S05]  /*5e90*/  BPT.TRAP 0x1 ;  /* 0x000000040000795c */ /* 0x000fea0000300000 */
[----:B------:R-:W-:-:S04]  /*5ea0*/  HFMA2 R3, -RZ, RZ, 0, 0 ;  /* 0x00000000ff037431 */ /* 0x000fc800000001ff */
[----:B------:R-:W-:Y:S05]  /*5eb0*/  RET.REL.NODEC R2 `(kernel_cutlass_kernel_cudnngrouped_gemmgrouped_gemm_swiglugrouped_gemm_swiglu_quantBlockScaledContiguousGroupedGemmKernel_object_at__TiledMMA_ThrLayoutVMNK21111000_PermutationMNK____MMAAt_0) ;  /* 0xffffffa002507950 */ /* 0x000fea0003c3ffff */
.L_x_113:
[----:B------:R-:W-:-:S00]  /*5ec0*/  BRA `(.L_x_113) ;  /* 0xfffffffc00fc7947 */ /* 0x000fc0000383ffff */
[----:B------:R-:W-:-:S00]  /*5ed0*/  NOP ;  /* 0x0000000000007918 */ /* 0x000fc00000000000 */
        /* <DEDUP_REMOVED lines=10> */
.L_x_116:


//--------------------- .nv.shared.kernel_cutlass_kernel_cudnngrouped_gemmgrouped_gemm_swiglugrouped_gemm_swiglu_quantBlockScaledContiguousGroupedGemmKernel_object_at__TiledMMA_ThrLayoutVMNK21111000_PermutationMNK____MMAAt_0 --------------------------
	.section	.nv.shared.kernel_cutlass_kernel_cudnngrouped_gemmgrouped_gemm_swiglugrouped_gemm_swiglu_quantBlockScaledContiguousGroupedGemmKernel_object_at__TiledMMA_ThrLayoutVMNK21111000_PermutationMNK____MMAAt_0,"aw",@nobits
	.sectionflags	@""
	.align	1024
	.zero		1024


//--------------------- .nv.shared.reserved.0     --------------------------
	.section	.nv.shared.reserved.0,"aw",@nobits
	.align	8
	.weak		__nv_reservedSMEM_offset_0_alias
	.size		__nv_reservedSMEM_offset_0_alias, 0, 64
	.other		__nv_reservedSMEM_offset_0_alias,@"STO_CUDA_RESERVED_SHARED STV_DEFAULT"
__nv_reservedSMEM_offset_0_alias:
	.zero		0
.nv.shared.reserved.0:
	.zero		64
	.weak		__nv_reservedSMEM_allocation_phase
	.type		__nv_reservedSMEM_allocation_phase,@object
	.size		__nv_reservedSMEM_allocation_phase,(.L_0 - __nv_reservedSMEM_allocation_phase)
__nv_reservedSMEM_allocation_phase:
	.zero		1
.L_0:
	.zero		7
	.weak		__nv_reservedSMEM_devtool_atexit_pc
	.type		__nv_reservedSMEM_devtool_atexit_pc,@object
	.size		__nv_reservedSMEM_devtool_atexit_pc,(__nv_reservedSMEM_allocation_mask - __nv_reservedSMEM_devtool_atexit_pc)
__nv_reservedSMEM_devtool_atexit_pc:
	.zero		8
	.weak		__nv_reservedSMEM_allocation_mask
	.type		__nv_reservedSMEM_allocation_mask,@object
	.size		__nv_reservedSMEM_allocation_mask,(.L_2 - __nv_reservedSMEM_allocation_mask)
__nv_reservedSMEM_allocation_mask:
	.zero		4
.L_2:
	.zero		4
	.weak		__nv_reservedSMEM_tmem_allocation_pipeline_mbarrier
	.type		__nv_reservedSMEM_tmem_allocation_pipeline_mbarrier,@object
	.size		__nv_reservedSMEM_tmem_allocation_pipeline_mbarrier,(__nv_reservedSMEM_tmem_allocation_pipeline_mbarrier_parity - __nv_reservedSMEM_tmem_allocation_pipeline_mbarrier)
__nv_reservedSMEM_tmem_allocation_pipeline_mbarrier:
	.zero		8
	.weak		__nv_reservedSMEM_tmem_allocation_pipeline_mbarrier_parity
	.type		__nv_reservedSMEM_tmem_allocation_pipeline_mbarrier_parity,@object
	.size		__nv_reservedSMEM_tmem_allocation_pipeline_mbarrier_parity,(.L_4 - __nv_reservedSMEM_tmem_allocation_pipeline_mbarrier_parity)
__nv_reservedSMEM_tmem_allocation_pipeline_mbarrier_parity:
	.zero		4
.L_4:


//--------------------- .nv.constant0.kernel_cutlass_kernel_cudnngrouped_gemmgrouped_gemm_swiglugrouped_gemm_swiglu_quantBlockScaledContiguousGroupedGemmKernel_object_at__TiledMMA_ThrLayoutVMNK21111000_PermutationMNK____MMAAt_0 --------------------------
	.section	.nv.constant0.kernel_cutlass_kernel_cudnngrouped_gemmgrouped_gemm_swiglugrouped_gemm_swiglu_quantBlockScaledContiguousGroupedGemmKernel_object_at__TiledMMA_ThrLayoutVMNK21111000_PermutationMNK____MMAAt_0,"a",@progbits
	.sectionflags	@""
	.align	4
.nv.constant0.kernel_cutlass_kernel_cudnngrouped_gemmgrouped_gemm_swiglugrouped_gemm_swiglu_quantBlockScaledContiguousGroupedGemmKernel_object_at__TiledMMA_ThrLayoutVMNK21111000_PermutationMNK____MMAAt_0:
	.zero		1924


//--------------------- SYMBOLS --------------------------

	.type		.nv.reservedSmem.offset0,@object
	.size		.nv.reservedSmem.offset0,0x4
	.type		.nv.reservedSmem.cap,@object
	.size		.nv.reservedSmem.cap,0x4
